//
// Generated by NVIDIA NVVM Compiler
//
// Compiler Build ID: CL-36424714
// Cuda compilation tools, release 13.0, V13.0.88
// Based on NVVM 20.0.0
//

.version 9.0
.target sm_100
.address_size 64

	// .globl	_Z13clover_kernelILi2ELi2EEvP6uchar4S1_fm4dim3
.global .align 4 .b8 __cudart_i2opi_f[24] = {65, 144, 67, 60, 153, 149, 98, 219, 192, 221, 52, 245, 209, 87, 39, 252, 41, 21, 68, 78, 110, 131, 249, 162};

.visible .entry _Z13clover_kernelILi2ELi2EEvP6uchar4S1_fm4dim3(
	.param .u64 .ptr .align 1 _Z13clover_kernelILi2ELi2EEvP6uchar4S1_fm4dim3_param_0,
	.param .u64 .ptr .align 1 _Z13clover_kernelILi2ELi2EEvP6uchar4S1_fm4dim3_param_1,
	.param .f32 _Z13clover_kernelILi2ELi2EEvP6uchar4S1_fm4dim3_param_2,
	.param .u64 _Z13clover_kernelILi2ELi2EEvP6uchar4S1_fm4dim3_param_3,
	.param .align 4 .b8 _Z13clover_kernelILi2ELi2EEvP6uchar4S1_fm4dim3_param_4[12]
)
{
	.local .align 4 .b8 	__local_depot0[28];
	.reg .b64 	%SP;
	.reg .b64 	%SPL;
	.reg .pred 	%p<101>;
	.reg .b16 	%rs<45>;
	.reg .b32 	%r<331>;
	.reg .b32 	%f<363>;
	.reg .b64 	%rd<157>;
	.reg .b64 	%fd<29>;

	mov.u64 	%SPL, __local_depot0;
	ld.param.u32 	%r113, [_Z13clover_kernelILi2ELi2EEvP6uchar4S1_fm4dim3_param_4+4];
	ld.param.u32 	%r114, [_Z13clover_kernelILi2ELi2EEvP6uchar4S1_fm4dim3_param_4];
	ld.param.u64 	%rd60, [_Z13clover_kernelILi2ELi2EEvP6uchar4S1_fm4dim3_param_0];
	ld.param.f32 	%f74, [_Z13clover_kernelILi2ELi2EEvP6uchar4S1_fm4dim3_param_2];
	ld.param.u64 	%rd61, [_Z13clover_kernelILi2ELi2EEvP6uchar4S1_fm4dim3_param_3];
	cvta.to.global.u64 	%rd62, %rd60;
	add.u64 	%rd1, %SPL, 0;
	add.u64 	%rd2, %SPL, 0;
	mov.u32 	%r115, %ctaid.x;
	mov.u32 	%r116, %ntid.x;
	mov.u32 	%r117, %tid.x;
	mad.lo.s32 	%r118, %r115, %r116, %r117;
	mov.u32 	%r119, %ctaid.y;
	mov.u32 	%r120, %ntid.y;
	mov.u32 	%r121, %tid.y;
	mad.lo.s32 	%r122, %r119, %r120, %r121;
	cvt.u64.u32 	%rd65, %r122;
	cvt.s64.s32 	%rd66, %r118;
	mad.lo.s64 	%rd67, %rd61, %rd65, %rd66;
	shl.b64 	%rd68, %rd67, 2;
	add.s64 	%rd3, %rd62, %rd68;
	sub.s32 	%r1, %r118, %r114;
	cvt.rn.f32.s32 	%f1, %r1;
	sub.s32 	%r123, %r113, %r122;
	cvt.rn.f32.s32 	%f2, %r123;
	abs.f32 	%f3, %f2;
	mul.f32 	%f4, %f1, %f1;
	fma.rn.f32 	%f5, %f2, %f2, %f4;
	abs.f32 	%f6, %f1;
	setp.gt.f32 	%p1, %f3, %f6;
	selp.f32 	%f75, %f3, %f6, %p1;
	selp.f32 	%f76, %f6, %f3, %p1;
	div.rn.f32 	%f77, %f76, %f75;
	mul.f32 	%f78, %f77, %f77;
	fma.rn.f32 	%f79, %f78, 0f3B33710B, 0fBC807748;
	fma.rn.f32 	%f80, %f79, %f78, 0f3D2CDAB2;
	fma.rn.f32 	%f81, %f80, %f78, 0fBD992D10;
	fma.rn.f32 	%f82, %f81, %f78, 0f3DD9EA6C;
	fma.rn.f32 	%f83, %f82, %f78, 0fBE117CB1;
	fma.rn.f32 	%f84, %f83, %f78, 0f3E4CBCE0;
	fma.rn.f32 	%f85, %f84, %f78, 0fBEAAAA7D;
	mul.f32 	%f86, %f78, %f85;
	fma.rn.f32 	%f87, %f86, %f77, %f77;
	neg.f32 	%f88, %f87;
	fma.rn.f32 	%f89, 0f3F6EE581, 0f3FD774EB, %f88;
	selp.f32 	%f90, %f89, %f87, %p1;
	selp.f32 	%f91, 0f3F6EE581, 0f3FEEE581, %p1;
	selp.f32 	%f92, %f87, %f88, %p1;
	fma.rn.f32 	%f93, %f91, 0f3FD774EB, %f92;
	setp.lt.s32 	%p2, %r1, 0;
	selp.f32 	%f94, %f93, %f90, %p2;
	add.f32 	%f95, %f3, %f6;
	setp.eq.f32 	%p3, %f75, 0f00000000;
	selp.f32 	%f7, 0f40490FDB, 0f00000000, %p2;
	setp.eq.f32 	%p4, %f6, %f3;
	selp.f32 	%f8, 0f4016CBE4, 0f3F490FDB, %p2;
	selp.f32 	%f96, %f8, %f94, %p4;
	selp.f32 	%f97, %f7, %f96, %p3;
	abs.f32 	%f98, %f95;
	setp.nan.f32 	%p5, %f98, %f98;
	copysign.f32 	%f99, %f2, %f97;
	selp.f32 	%f100, %f95, %f99, %p5;
	add.f32 	%f9, %f100, 0f3F060A92;
	add.f32 	%f10, %f9, %f9;
	mul.f32 	%f101, %f10, 0f3F22F983;
	cvt.rni.s32.f32 	%r302, %f101;
	cvt.rn.f32.s32 	%f102, %r302;
	fma.rn.f32 	%f103, %f102, 0fBFC90FDA, %f10;
	fma.rn.f32 	%f104, %f102, 0fB3A22168, %f103;
	fma.rn.f32 	%f355, %f102, 0fA7C234C5, %f104;
	abs.f32 	%f12, %f10;
	setp.ltu.f32 	%p6, %f12, 0f47CE4780;
	@%p6 bra 	$L__BB0_8;
	setp.neu.f32 	%p7, %f12, 0f7F800000;
	@%p7 bra 	$L__BB0_3;
	mov.f32 	%f107, 0f00000000;
	mul.rn.f32 	%f355, %f10, %f107;
	mov.b32 	%r302, 0;
	bra.uni 	$L__BB0_8;
$L__BB0_3:
	mov.b32 	%r3, %f10;
	shl.b32 	%r125, %r3, 8;
	or.b32  	%r4, %r125, -2147483648;
	mov.b64 	%rd135, 0;
	mov.b32 	%r299, 0;
	mov.u64 	%rd133, __cudart_i2opi_f;
	mov.u64 	%rd134, %rd2;
$L__BB0_4:
	.pragma "nounroll";
	ld.global.nc.u32 	%r126, [%rd133];
	mad.wide.u32 	%rd71, %r126, %r4, %rd135;
	shr.u64 	%rd135, %rd71, 32;
	st.local.u32 	[%rd134], %rd71;
	add.s32 	%r299, %r299, 1;
	add.s64 	%rd134, %rd134, 4;
	add.s64 	%rd133, %rd133, 4;
	setp.ne.s32 	%p8, %r299, 6;
	@%p8 bra 	$L__BB0_4;
	shr.u32 	%r127, %r3, 23;
	st.local.u32 	[%rd2+24], %rd135;
	and.b32  	%r7, %r127, 31;
	and.b32  	%r128, %r127, 224;
	add.s32 	%r129, %r128, -128;
	shr.u32 	%r130, %r129, 5;
	mul.wide.u32 	%rd72, %r130, 4;
	sub.s64 	%rd10, %rd2, %rd72;
	ld.local.u32 	%r300, [%rd10+24];
	ld.local.u32 	%r301, [%rd10+20];
	setp.eq.s32 	%p9, %r7, 0;
	@%p9 bra 	$L__BB0_7;
	shf.l.wrap.b32 	%r300, %r301, %r300, %r7;
	ld.local.u32 	%r131, [%rd10+16];
	shf.l.wrap.b32 	%r301, %r131, %r301, %r7;
$L__BB0_7:
	shr.u32 	%r132, %r300, 30;
	shf.l.wrap.b32 	%r133, %r301, %r300, 2;
	shl.b32 	%r134, %r301, 2;
	shr.u32 	%r135, %r133, 31;
	add.s32 	%r136, %r135, %r132;
	neg.s32 	%r137, %r136;
	setp.lt.s32 	%p10, %r3, 0;
	selp.b32 	%r302, %r137, %r136, %p10;
	xor.b32  	%r138, %r133, %r3;
	shr.s32 	%r139, %r133, 31;
	xor.b32  	%r140, %r139, %r133;
	xor.b32  	%r141, %r139, %r134;
	cvt.u64.u32 	%rd73, %r140;
	shl.b64 	%rd74, %rd73, 32;
	cvt.u64.u32 	%rd75, %r141;
	or.b64  	%rd76, %rd74, %rd75;
	cvt.rn.f64.s64 	%fd9, %rd76;
	mul.f64 	%fd10, %fd9, 0d3BF921FB54442D19;
	cvt.rn.f32.f64 	%f105, %fd10;
	neg.f32 	%f106, %f105;
	setp.lt.s32 	%p11, %r138, 0;
	selp.f32 	%f355, %f106, %f105, %p11;
$L__BB0_8:
	mul.rn.f32 	%f108, %f355, %f355;
	and.b32  	%r143, %r302, 1;
	setp.eq.b32 	%p12, %r143, 1;
	selp.f32 	%f109, 0f3F800000, %f355, %p12;
	fma.rn.f32 	%f110, %f108, %f109, 0f00000000;
	fma.rn.f32 	%f111, %f108, 0f37CBAC00, 0fBAB607ED;
	selp.f32 	%f112, %f111, 0fB94D4153, %p12;
	selp.f32 	%f113, 0f3D2AAABB, 0f3C0885E4, %p12;
	fma.rn.f32 	%f114, %f112, %f108, %f113;
	selp.f32 	%f115, 0fBEFFFFFF, 0fBE2AAAA8, %p12;
	fma.rn.f32 	%f116, %f114, %f108, %f115;
	fma.rn.f32 	%f117, %f116, %f110, %f109;
	and.b32  	%r144, %r302, 2;
	setp.eq.s32 	%p13, %r144, 0;
	mov.f32 	%f118, 0f00000000;
	sub.f32 	%f119, %f118, %f117;
	selp.f32 	%f16, %f117, %f119, %p13;
	mul.f32 	%f17, %f9, 0f40C00000;
	mul.f32 	%f120, %f17, 0f3F22F983;
	cvt.rni.s32.f32 	%r306, %f120;
	cvt.rn.f32.s32 	%f121, %r306;
	fma.rn.f32 	%f122, %f121, 0fBFC90FDA, %f17;
	fma.rn.f32 	%f123, %f121, 0fB3A22168, %f122;
	fma.rn.f32 	%f356, %f121, 0fA7C234C5, %f123;
	abs.f32 	%f19, %f17;
	setp.ltu.f32 	%p14, %f19, 0f47CE4780;
	@%p14 bra 	$L__BB0_16;
	setp.neu.f32 	%p15, %f19, 0f7F800000;
	@%p15 bra 	$L__BB0_11;
	mov.f32 	%f126, 0f00000000;
	mul.rn.f32 	%f356, %f17, %f126;
	mov.b32 	%r306, 0;
	bra.uni 	$L__BB0_16;
$L__BB0_11:
	mov.b32 	%r17, %f17;
	shl.b32 	%r146, %r17, 8;
	or.b32  	%r18, %r146, -2147483648;
	mov.b64 	%rd138, 0;
	mov.b32 	%r303, 0;
	mov.u64 	%rd136, __cudart_i2opi_f;
	mov.u64 	%rd137, %rd1;
$L__BB0_12:
	.pragma "nounroll";
	ld.global.nc.u32 	%r147, [%rd136];
	mad.wide.u32 	%rd79, %r147, %r18, %rd138;
	shr.u64 	%rd138, %rd79, 32;
	st.local.u32 	[%rd137], %rd79;
	add.s32 	%r303, %r303, 1;
	add.s64 	%rd137, %rd137, 4;
	add.s64 	%rd136, %rd136, 4;
	setp.ne.s32 	%p16, %r303, 6;
	@%p16 bra 	$L__BB0_12;
	shr.u32 	%r148, %r17, 23;
	st.local.u32 	[%rd1+24], %rd138;
	and.b32  	%r21, %r148, 31;
	and.b32  	%r149, %r148, 224;
	add.s32 	%r150, %r149, -128;
	shr.u32 	%r151, %r150, 5;
	mul.wide.u32 	%rd80, %r151, 4;
	sub.s64 	%rd17, %rd1, %rd80;
	ld.local.u32 	%r304, [%rd17+24];
	ld.local.u32 	%r305, [%rd17+20];
	setp.eq.s32 	%p17, %r21, 0;
	@%p17 bra 	$L__BB0_15;
	shf.l.wrap.b32 	%r304, %r305, %r304, %r21;
	ld.local.u32 	%r152, [%rd17+16];
	shf.l.wrap.b32 	%r305, %r152, %r305, %r21;
$L__BB0_15:
	shr.u32 	%r153, %r304, 30;
	shf.l.wrap.b32 	%r154, %r305, %r304, 2;
	shl.b32 	%r155, %r305, 2;
	shr.u32 	%r156, %r154, 31;
	add.s32 	%r157, %r156, %r153;
	neg.s32 	%r158, %r157;
	setp.lt.s32 	%p18, %r17, 0;
	selp.b32 	%r306, %r158, %r157, %p18;
	xor.b32  	%r159, %r154, %r17;
	shr.s32 	%r160, %r154, 31;
	xor.b32  	%r161, %r160, %r154;
	xor.b32  	%r162, %r160, %r155;
	cvt.u64.u32 	%rd81, %r161;
	shl.b64 	%rd82, %rd81, 32;
	cvt.u64.u32 	%rd83, %r162;
	or.b64  	%rd84, %rd82, %rd83;
	cvt.rn.f64.s64 	%fd11, %rd84;
	mul.f64 	%fd12, %fd11, 0d3BF921FB54442D19;
	cvt.rn.f32.f64 	%f124, %fd12;
	neg.f32 	%f125, %f124;
	setp.lt.s32 	%p19, %r159, 0;
	selp.f32 	%f356, %f125, %f124, %p19;
$L__BB0_16:
	sqrt.rn.f32 	%f127, %f5;
	mul.rn.f32 	%f128, %f356, %f356;
	and.b32  	%r164, %r306, 1;
	setp.eq.b32 	%p20, %r164, 1;
	selp.f32 	%f129, 0f3F800000, %f356, %p20;
	fma.rn.f32 	%f130, %f128, %f129, 0f00000000;
	fma.rn.f32 	%f131, %f128, 0f37CBAC00, 0fBAB607ED;
	selp.f32 	%f132, %f131, 0fB94D4153, %p20;
	selp.f32 	%f133, 0f3D2AAABB, 0f3C0885E4, %p20;
	fma.rn.f32 	%f134, %f132, %f128, %f133;
	selp.f32 	%f135, 0fBEFFFFFF, 0fBE2AAAA8, %p20;
	fma.rn.f32 	%f136, %f134, %f128, %f135;
	fma.rn.f32 	%f137, %f136, %f130, %f129;
	and.b32  	%r165, %r306, 2;
	setp.eq.s32 	%p21, %r165, 0;
	mov.f32 	%f138, 0f00000000;
	sub.f32 	%f139, %f138, %f137;
	selp.f32 	%f140, %f137, %f139, %p21;
	fma.rn.f32 	%f141, %f140, 0f3E800000, %f16;
	abs.f32 	%f142, %f141;
	mul.f32 	%f143, %f74, %f142;
	setp.lt.f32 	%p22, %f127, %f143;
	cvt.f64.f32 	%fd1, %f127;
	cvt.f64.f32 	%fd13, %f143;
	mul.f64 	%fd2, %fd13, 0d3FE0000000000000;
	setp.lt.f64 	%p23, %fd2, %fd1;
	and.pred  	%p24, %p22, %p23;
	mov.b16 	%rs38, 0;
	mov.b16 	%rs13, 63;
	mov.u16 	%rs37, %rs13;
	@%p24 bra 	$L__BB0_19;
	setp.leu.f64 	%p25, %fd2, %fd1;
	mov.b16 	%rs37, 0;
	mov.u16 	%rs38, %rs37;
	@%p25 bra 	$L__BB0_19;
	mov.b16 	%rs38, 32;
	mov.u16 	%rs37, %rs13;
$L__BB0_19:
	add.f32 	%f144, %f1, 0f3F000000;
	mul.f32 	%f23, %f144, %f144;
	abs.f32 	%f24, %f144;
	setp.gt.f32 	%p26, %f3, %f24;
	selp.f32 	%f145, %f3, %f24, %p26;
	selp.f32 	%f146, %f24, %f3, %p26;
	div.rn.f32 	%f147, %f146, %f145;
	mul.f32 	%f148, %f147, %f147;
	fma.rn.f32 	%f149, %f148, 0f3B33710B, 0fBC807748;
	fma.rn.f32 	%f150, %f149, %f148, 0f3D2CDAB2;
	fma.rn.f32 	%f151, %f150, %f148, 0fBD992D10;
	fma.rn.f32 	%f152, %f151, %f148, 0f3DD9EA6C;
	fma.rn.f32 	%f153, %f152, %f148, 0fBE117CB1;
	fma.rn.f32 	%f154, %f153, %f148, 0f3E4CBCE0;
	fma.rn.f32 	%f155, %f154, %f148, 0fBEAAAA7D;
	mul.f32 	%f156, %f148, %f155;
	fma.rn.f32 	%f157, %f156, %f147, %f147;
	neg.f32 	%f158, %f157;
	fma.rn.f32 	%f159, 0f3F6EE581, 0f3FD774EB, %f158;
	selp.f32 	%f160, %f159, %f157, %p26;
	selp.f32 	%f161, 0f3F6EE581, 0f3FEEE581, %p26;
	selp.f32 	%f162, %f157, %f158, %p26;
	mov.b32 	%r30, %f144;
	fma.rn.f32 	%f163, %f161, 0f3FD774EB, %f162;
	setp.lt.s32 	%p27, %r30, 0;
	selp.f32 	%f164, %f163, %f160, %p27;
	add.f32 	%f165, %f3, %f24;
	setp.eq.f32 	%p28, %f145, 0f00000000;
	selp.f32 	%f25, 0f40490FDB, 0f00000000, %p27;
	setp.eq.f32 	%p29, %f24, %f3;
	selp.f32 	%f26, 0f4016CBE4, 0f3F490FDB, %p27;
	selp.f32 	%f166, %f26, %f164, %p29;
	selp.f32 	%f167, %f25, %f166, %p28;
	abs.f32 	%f168, %f165;
	setp.nan.f32 	%p30, %f168, %f168;
	copysign.f32 	%f169, %f2, %f167;
	selp.f32 	%f170, %f165, %f169, %p30;
	add.f32 	%f27, %f170, 0f3F060A92;
	add.f32 	%f28, %f27, %f27;
	mul.f32 	%f171, %f28, 0f3F22F983;
	cvt.rni.s32.f32 	%r310, %f171;
	cvt.rn.f32.s32 	%f172, %r310;
	fma.rn.f32 	%f173, %f172, 0fBFC90FDA, %f28;
	fma.rn.f32 	%f174, %f172, 0fB3A22168, %f173;
	fma.rn.f32 	%f357, %f172, 0fA7C234C5, %f174;
	abs.f32 	%f30, %f28;
	setp.ltu.f32 	%p31, %f30, 0f47CE4780;
	@%p31 bra 	$L__BB0_27;
	setp.eq.f32 	%p32, %f30, 0f7F800000;
	@%p32 bra 	$L__BB0_26;
	mov.b32 	%r32, %f28;
	mov.b64 	%rd141, 0;
	mov.b32 	%r307, 0;
	mov.u64 	%rd139, __cudart_i2opi_f;
	shl.b32 	%r168, %r32, 8;
	or.b32  	%r169, %r168, -2147483648;
	mov.u64 	%rd140, %rd2;
$L__BB0_22:
	.pragma "nounroll";
	ld.global.nc.u32 	%r167, [%rd139];
	mad.wide.u32 	%rd87, %r167, %r169, %rd141;
	shr.u64 	%rd141, %rd87, 32;
	st.local.u32 	[%rd140], %rd87;
	add.s32 	%r307, %r307, 1;
	add.s64 	%rd140, %rd140, 4;
	add.s64 	%rd139, %rd139, 4;
	setp.ne.s32 	%p33, %r307, 6;
	@%p33 bra 	$L__BB0_22;
	shr.u32 	%r170, %r32, 23;
	st.local.u32 	[%rd2+24], %rd141;
	and.b32  	%r35, %r170, 31;
	and.b32  	%r171, %r170, 224;
	add.s32 	%r172, %r171, -128;
	shr.u32 	%r173, %r172, 5;
	mul.wide.u32 	%rd88, %r173, 4;
	sub.s64 	%rd24, %rd2, %rd88;
	ld.local.u32 	%r308, [%rd24+24];
	ld.local.u32 	%r309, [%rd24+20];
	setp.eq.s32 	%p34, %r35, 0;
	@%p34 bra 	$L__BB0_25;
	shf.l.wrap.b32 	%r308, %r309, %r308, %r35;
	ld.local.u32 	%r174, [%rd24+16];
	shf.l.wrap.b32 	%r309, %r174, %r309, %r35;
$L__BB0_25:
	shr.u32 	%r175, %r308, 30;
	shf.l.wrap.b32 	%r176, %r309, %r308, 2;
	shl.b32 	%r177, %r309, 2;
	shr.u32 	%r178, %r176, 31;
	add.s32 	%r179, %r178, %r175;
	neg.s32 	%r180, %r179;
	setp.lt.s32 	%p35, %r32, 0;
	selp.b32 	%r310, %r180, %r179, %p35;
	xor.b32  	%r181, %r176, %r32;
	shr.s32 	%r182, %r176, 31;
	xor.b32  	%r183, %r182, %r176;
	xor.b32  	%r184, %r182, %r177;
	cvt.u64.u32 	%rd89, %r183;
	shl.b64 	%rd90, %rd89, 32;
	cvt.u64.u32 	%rd91, %r184;
	or.b64  	%rd92, %rd90, %rd91;
	cvt.rn.f64.s64 	%fd14, %rd92;
	mul.f64 	%fd15, %fd14, 0d3BF921FB54442D19;
	cvt.rn.f32.f64 	%f175, %fd15;
	neg.f32 	%f176, %f175;
	setp.lt.s32 	%p36, %r181, 0;
	selp.f32 	%f357, %f176, %f175, %p36;
	bra.uni 	$L__BB0_27;
$L__BB0_26:
	mov.f32 	%f177, 0f00000000;
	mul.rn.f32 	%f357, %f28, %f177;
	mov.b32 	%r310, 0;
$L__BB0_27:
	mul.rn.f32 	%f178, %f357, %f357;
	and.b32  	%r186, %r310, 1;
	setp.eq.b32 	%p37, %r186, 1;
	selp.f32 	%f179, 0f3F800000, %f357, %p37;
	fma.rn.f32 	%f180, %f178, %f179, 0f00000000;
	fma.rn.f32 	%f181, %f178, 0f37CBAC00, 0fBAB607ED;
	selp.f32 	%f182, %f181, 0fB94D4153, %p37;
	selp.f32 	%f183, 0f3D2AAABB, 0f3C0885E4, %p37;
	fma.rn.f32 	%f184, %f182, %f178, %f183;
	selp.f32 	%f185, 0fBEFFFFFF, 0fBE2AAAA8, %p37;
	fma.rn.f32 	%f186, %f184, %f178, %f185;
	fma.rn.f32 	%f187, %f186, %f180, %f179;
	and.b32  	%r187, %r310, 2;
	setp.eq.s32 	%p38, %r187, 0;
	mov.f32 	%f188, 0f00000000;
	sub.f32 	%f189, %f188, %f187;
	selp.f32 	%f34, %f187, %f189, %p38;
	mul.f32 	%f35, %f27, 0f40C00000;
	mul.f32 	%f190, %f35, 0f3F22F983;
	cvt.rni.s32.f32 	%r314, %f190;
	cvt.rn.f32.s32 	%f191, %r314;
	fma.rn.f32 	%f192, %f191, 0fBFC90FDA, %f35;
	fma.rn.f32 	%f193, %f191, 0fB3A22168, %f192;
	fma.rn.f32 	%f358, %f191, 0fA7C234C5, %f193;
	abs.f32 	%f37, %f35;
	setp.ltu.f32 	%p39, %f37, 0f47CE4780;
	@%p39 bra 	$L__BB0_35;
	setp.eq.f32 	%p40, %f37, 0f7F800000;
	@%p40 bra 	$L__BB0_34;
	mov.b32 	%r45, %f35;
	mov.b64 	%rd144, 0;
	mov.b32 	%r311, 0;
	mov.u64 	%rd142, __cudart_i2opi_f;
	shl.b32 	%r190, %r45, 8;
	or.b32  	%r191, %r190, -2147483648;
	mov.u64 	%rd143, %rd1;
$L__BB0_30:
	.pragma "nounroll";
	ld.global.nc.u32 	%r189, [%rd142];
	mad.wide.u32 	%rd95, %r189, %r191, %rd144;
	shr.u64 	%rd144, %rd95, 32;
	st.local.u32 	[%rd143], %rd95;
	add.s32 	%r311, %r311, 1;
	add.s64 	%rd143, %rd143, 4;
	add.s64 	%rd142, %rd142, 4;
	setp.ne.s32 	%p41, %r311, 6;
	@%p41 bra 	$L__BB0_30;
	shr.u32 	%r192, %r45, 23;
	st.local.u32 	[%rd1+24], %rd144;
	and.b32  	%r48, %r192, 31;
	and.b32  	%r193, %r192, 224;
	add.s32 	%r194, %r193, -128;
	shr.u32 	%r195, %r194, 5;
	mul.wide.u32 	%rd96, %r195, 4;
	sub.s64 	%rd31, %rd1, %rd96;
	ld.local.u32 	%r312, [%rd31+24];
	ld.local.u32 	%r313, [%rd31+20];
	setp.eq.s32 	%p42, %r48, 0;
	@%p42 bra 	$L__BB0_33;
	shf.l.wrap.b32 	%r312, %r313, %r312, %r48;
	ld.local.u32 	%r196, [%rd31+16];
	shf.l.wrap.b32 	%r313, %r196, %r313, %r48;
$L__BB0_33:
	shr.u32 	%r197, %r312, 30;
	shf.l.wrap.b32 	%r198, %r313, %r312, 2;
	shl.b32 	%r199, %r313, 2;
	shr.u32 	%r200, %r198, 31;
	add.s32 	%r201, %r200, %r197;
	neg.s32 	%r202, %r201;
	setp.lt.s32 	%p43, %r45, 0;
	selp.b32 	%r314, %r202, %r201, %p43;
	xor.b32  	%r203, %r198, %r45;
	shr.s32 	%r204, %r198, 31;
	xor.b32  	%r205, %r204, %r198;
	xor.b32  	%r206, %r204, %r199;
	cvt.u64.u32 	%rd97, %r205;
	shl.b64 	%rd98, %rd97, 32;
	cvt.u64.u32 	%rd99, %r206;
	or.b64  	%rd100, %rd98, %rd99;
	cvt.rn.f64.s64 	%fd16, %rd100;
	mul.f64 	%fd17, %fd16, 0d3BF921FB54442D19;
	cvt.rn.f32.f64 	%f194, %fd17;
	neg.f32 	%f195, %f194;
	setp.lt.s32 	%p44, %r203, 0;
	selp.f32 	%f358, %f195, %f194, %p44;
	bra.uni 	$L__BB0_35;
$L__BB0_34:
	mov.f32 	%f196, 0f00000000;
	mul.rn.f32 	%f358, %f35, %f196;
	mov.b32 	%r314, 0;
$L__BB0_35:
	fma.rn.f32 	%f197, %f2, %f2, %f23;
	sqrt.rn.f32 	%f198, %f197;
	mul.rn.f32 	%f199, %f358, %f358;
	and.b32  	%r208, %r314, 1;
	setp.eq.b32 	%p45, %r208, 1;
	selp.f32 	%f200, 0f3F800000, %f358, %p45;
	fma.rn.f32 	%f201, %f199, %f200, 0f00000000;
	fma.rn.f32 	%f202, %f199, 0f37CBAC00, 0fBAB607ED;
	selp.f32 	%f203, %f202, 0fB94D4153, %p45;
	selp.f32 	%f204, 0f3D2AAABB, 0f3C0885E4, %p45;
	fma.rn.f32 	%f205, %f203, %f199, %f204;
	selp.f32 	%f206, 0fBEFFFFFF, 0fBE2AAAA8, %p45;
	fma.rn.f32 	%f207, %f205, %f199, %f206;
	fma.rn.f32 	%f208, %f207, %f201, %f200;
	and.b32  	%r209, %r314, 2;
	setp.eq.s32 	%p46, %r209, 0;
	mov.f32 	%f209, 0f00000000;
	sub.f32 	%f210, %f209, %f208;
	selp.f32 	%f211, %f208, %f210, %p46;
	fma.rn.f32 	%f212, %f211, 0f3E800000, %f34;
	abs.f32 	%f213, %f212;
	mul.f32 	%f214, %f74, %f213;
	setp.lt.f32 	%p47, %f198, %f214;
	cvt.f64.f32 	%fd3, %f198;
	cvt.f64.f32 	%fd18, %f214;
	mul.f64 	%fd4, %fd18, 0d3FE0000000000000;
	setp.lt.f64 	%p48, %fd4, %fd3;
	and.pred  	%p49, %p47, %p48;
	mov.b16 	%rs40, 0;
	mov.b16 	%rs18, 63;
	mov.u16 	%rs39, %rs18;
	@%p49 bra 	$L__BB0_38;
	setp.leu.f64 	%p50, %fd4, %fd3;
	mov.b16 	%rs39, 0;
	mov.u16 	%rs40, %rs39;
	@%p50 bra 	$L__BB0_38;
	mov.b16 	%rs40, 32;
	mov.u16 	%rs39, %rs18;
$L__BB0_38:
	setp.lt.s32 	%p51, %r1, 0;
	add.s16 	%rs5, %rs40, %rs38;
	add.s16 	%rs6, %rs39, %rs37;
	add.f32 	%f41, %f2, 0f3F000000;
	mul.f32 	%f42, %f41, %f41;
	abs.f32 	%f43, %f41;
	add.f32 	%f44, %f42, %f4;
	setp.gt.f32 	%p52, %f43, %f6;
	selp.f32 	%f215, %f43, %f6, %p52;
	selp.f32 	%f216, %f6, %f43, %p52;
	div.rn.f32 	%f217, %f216, %f215;
	mul.f32 	%f218, %f217, %f217;
	fma.rn.f32 	%f219, %f218, 0f3B33710B, 0fBC807748;
	fma.rn.f32 	%f220, %f219, %f218, 0f3D2CDAB2;
	fma.rn.f32 	%f221, %f220, %f218, 0fBD992D10;
	fma.rn.f32 	%f222, %f221, %f218, 0f3DD9EA6C;
	fma.rn.f32 	%f223, %f222, %f218, 0fBE117CB1;
	fma.rn.f32 	%f224, %f223, %f218, 0f3E4CBCE0;
	fma.rn.f32 	%f225, %f224, %f218, 0fBEAAAA7D;
	mul.f32 	%f226, %f218, %f225;
	fma.rn.f32 	%f227, %f226, %f217, %f217;
	neg.f32 	%f228, %f227;
	fma.rn.f32 	%f229, 0f3F6EE581, 0f3FD774EB, %f228;
	selp.f32 	%f230, %f229, %f227, %p52;
	selp.f32 	%f231, 0f3F6EE581, 0f3FEEE581, %p52;
	selp.f32 	%f232, %f227, %f228, %p52;
	fma.rn.f32 	%f233, %f231, 0f3FD774EB, %f232;
	selp.f32 	%f234, %f233, %f230, %p51;
	add.f32 	%f235, %f43, %f6;
	setp.eq.f32 	%p53, %f215, 0f00000000;
	setp.eq.f32 	%p54, %f6, %f43;
	selp.f32 	%f236, %f8, %f234, %p54;
	selp.f32 	%f237, %f7, %f236, %p53;
	abs.f32 	%f238, %f235;
	setp.nan.f32 	%p55, %f238, %f238;
	copysign.f32 	%f239, %f41, %f237;
	selp.f32 	%f240, %f235, %f239, %p55;
	add.f32 	%f45, %f240, 0f3F060A92;
	add.f32 	%f46, %f45, %f45;
	mul.f32 	%f241, %f46, 0f3F22F983;
	cvt.rni.s32.f32 	%r318, %f241;
	cvt.rn.f32.s32 	%f242, %r318;
	fma.rn.f32 	%f243, %f242, 0fBFC90FDA, %f46;
	fma.rn.f32 	%f244, %f242, 0fB3A22168, %f243;
	fma.rn.f32 	%f359, %f242, 0fA7C234C5, %f244;
	abs.f32 	%f48, %f46;
	setp.ltu.f32 	%p56, %f48, 0f47CE4780;
	@%p56 bra 	$L__BB0_46;
	setp.eq.f32 	%p57, %f48, 0f7F800000;
	@%p57 bra 	$L__BB0_45;
	mov.b32 	%r58, %f46;
	shl.b32 	%r211, %r58, 8;
	or.b32  	%r59, %r211, -2147483648;
	mov.b64 	%rd147, 0;
	mov.b32 	%r315, 0;
	mov.u64 	%rd145, __cudart_i2opi_f;
	mov.u64 	%rd146, %rd2;
$L__BB0_41:
	.pragma "nounroll";
	ld.global.nc.u32 	%r212, [%rd145];
	mad.wide.u32 	%rd103, %r212, %r59, %rd147;
	shr.u64 	%rd147, %rd103, 32;
	st.local.u32 	[%rd146], %rd103;
	add.s32 	%r315, %r315, 1;
	add.s64 	%rd146, %rd146, 4;
	add.s64 	%rd145, %rd145, 4;
	setp.ne.s32 	%p58, %r315, 6;
	@%p58 bra 	$L__BB0_41;
	shr.u32 	%r213, %r58, 23;
	st.local.u32 	[%rd2+24], %rd147;
	and.b32  	%r62, %r213, 31;
	and.b32  	%r214, %r213, 224;
	add.s32 	%r215, %r214, -128;
	shr.u32 	%r216, %r215, 5;
	mul.wide.u32 	%rd104, %r216, 4;
	sub.s64 	%rd38, %rd2, %rd104;
	ld.local.u32 	%r316, [%rd38+24];
	ld.local.u32 	%r317, [%rd38+20];
	setp.eq.s32 	%p59, %r62, 0;
	@%p59 bra 	$L__BB0_44;
	shf.l.wrap.b32 	%r316, %r317, %r316, %r62;
	ld.local.u32 	%r217, [%rd38+16];
	shf.l.wrap.b32 	%r317, %r217, %r317, %r62;
$L__BB0_44:
	shr.u32 	%r218, %r316, 30;
	shf.l.wrap.b32 	%r219, %r317, %r316, 2;
	shl.b32 	%r220, %r317, 2;
	shr.u32 	%r221, %r219, 31;
	add.s32 	%r222, %r221, %r218;
	neg.s32 	%r223, %r222;
	setp.lt.s32 	%p60, %r58, 0;
	selp.b32 	%r318, %r223, %r222, %p60;
	xor.b32  	%r224, %r219, %r58;
	shr.s32 	%r225, %r219, 31;
	xor.b32  	%r226, %r225, %r219;
	xor.b32  	%r227, %r225, %r220;
	cvt.u64.u32 	%rd105, %r226;
	shl.b64 	%rd106, %rd105, 32;
	cvt.u64.u32 	%rd107, %r227;
	or.b64  	%rd108, %rd106, %rd107;
	cvt.rn.f64.s64 	%fd19, %rd108;
	mul.f64 	%fd20, %fd19, 0d3BF921FB54442D19;
	cvt.rn.f32.f64 	%f245, %fd20;
	neg.f32 	%f246, %f245;
	setp.lt.s32 	%p61, %r224, 0;
	selp.f32 	%f359, %f246, %f245, %p61;
	bra.uni 	$L__BB0_46;
$L__BB0_45:
	mov.f32 	%f247, 0f00000000;
	mul.rn.f32 	%f359, %f46, %f247;
	mov.b32 	%r318, 0;
$L__BB0_46:
	mul.rn.f32 	%f248, %f359, %f359;
	and.b32  	%r229, %r318, 1;
	setp.eq.b32 	%p62, %r229, 1;
	selp.f32 	%f249, 0f3F800000, %f359, %p62;
	fma.rn.f32 	%f250, %f248, %f249, 0f00000000;
	fma.rn.f32 	%f251, %f248, 0f37CBAC00, 0fBAB607ED;
	selp.f32 	%f252, %f251, 0fB94D4153, %p62;
	selp.f32 	%f253, 0f3D2AAABB, 0f3C0885E4, %p62;
	fma.rn.f32 	%f254, %f252, %f248, %f253;
	selp.f32 	%f255, 0fBEFFFFFF, 0fBE2AAAA8, %p62;
	fma.rn.f32 	%f256, %f254, %f248, %f255;
	fma.rn.f32 	%f257, %f256, %f250, %f249;
	and.b32  	%r230, %r318, 2;
	setp.eq.s32 	%p63, %r230, 0;
	mov.f32 	%f258, 0f00000000;
	sub.f32 	%f259, %f258, %f257;
	selp.f32 	%f52, %f257, %f259, %p63;
	mul.f32 	%f53, %f45, 0f40C00000;
	mul.f32 	%f260, %f53, 0f3F22F983;
	cvt.rni.s32.f32 	%r322, %f260;
	cvt.rn.f32.s32 	%f261, %r322;
	fma.rn.f32 	%f262, %f261, 0fBFC90FDA, %f53;
	fma.rn.f32 	%f263, %f261, 0fB3A22168, %f262;
	fma.rn.f32 	%f360, %f261, 0fA7C234C5, %f263;
	abs.f32 	%f55, %f53;
	setp.ltu.f32 	%p64, %f55, 0f47CE4780;
	@%p64 bra 	$L__BB0_54;
	setp.eq.f32 	%p65, %f55, 0f7F800000;
	@%p65 bra 	$L__BB0_53;
	mov.b32 	%r72, %f53;
	shl.b32 	%r232, %r72, 8;
	or.b32  	%r73, %r232, -2147483648;
	mov.b64 	%rd150, 0;
	mov.b32 	%r319, 0;
	mov.u64 	%rd148, __cudart_i2opi_f;
	mov.u64 	%rd149, %rd1;
$L__BB0_49:
	.pragma "nounroll";
	ld.global.nc.u32 	%r233, [%rd148];
	mad.wide.u32 	%rd111, %r233, %r73, %rd150;
	shr.u64 	%rd150, %rd111, 32;
	st.local.u32 	[%rd149], %rd111;
	add.s32 	%r319, %r319, 1;
	add.s64 	%rd149, %rd149, 4;
	add.s64 	%rd148, %rd148, 4;
	setp.ne.s32 	%p66, %r319, 6;
	@%p66 bra 	$L__BB0_49;
	shr.u32 	%r234, %r72, 23;
	st.local.u32 	[%rd1+24], %rd150;
	and.b32  	%r76, %r234, 31;
	and.b32  	%r235, %r234, 224;
	add.s32 	%r236, %r235, -128;
	shr.u32 	%r237, %r236, 5;
	mul.wide.u32 	%rd112, %r237, 4;
	sub.s64 	%rd45, %rd1, %rd112;
	ld.local.u32 	%r320, [%rd45+24];
	ld.local.u32 	%r321, [%rd45+20];
	setp.eq.s32 	%p67, %r76, 0;
	@%p67 bra 	$L__BB0_52;
	shf.l.wrap.b32 	%r320, %r321, %r320, %r76;
	ld.local.u32 	%r238, [%rd45+16];
	shf.l.wrap.b32 	%r321, %r238, %r321, %r76;
$L__BB0_52:
	shr.u32 	%r239, %r320, 30;
	shf.l.wrap.b32 	%r240, %r321, %r320, 2;
	shl.b32 	%r241, %r321, 2;
	shr.u32 	%r242, %r240, 31;
	add.s32 	%r243, %r242, %r239;
	neg.s32 	%r244, %r243;
	setp.lt.s32 	%p68, %r72, 0;
	selp.b32 	%r322, %r244, %r243, %p68;
	xor.b32  	%r245, %r240, %r72;
	shr.s32 	%r246, %r240, 31;
	xor.b32  	%r247, %r246, %r240;
	xor.b32  	%r248, %r246, %r241;
	cvt.u64.u32 	%rd113, %r247;
	shl.b64 	%rd114, %rd113, 32;
	cvt.u64.u32 	%rd115, %r248;
	or.b64  	%rd116, %rd114, %rd115;
	cvt.rn.f64.s64 	%fd21, %rd116;
	mul.f64 	%fd22, %fd21, 0d3BF921FB54442D19;
	cvt.rn.f32.f64 	%f264, %fd22;
	neg.f32 	%f265, %f264;
	setp.lt.s32 	%p69, %r245, 0;
	selp.f32 	%f360, %f265, %f264, %p69;
	bra.uni 	$L__BB0_54;
$L__BB0_53:
	mov.f32 	%f266, 0f00000000;
	mul.rn.f32 	%f360, %f53, %f266;
	mov.b32 	%r322, 0;
$L__BB0_54:
	sqrt.rn.f32 	%f267, %f44;
	mul.rn.f32 	%f268, %f360, %f360;
	and.b32  	%r250, %r322, 1;
	setp.eq.b32 	%p70, %r250, 1;
	selp.f32 	%f269, 0f3F800000, %f360, %p70;
	fma.rn.f32 	%f270, %f268, %f269, 0f00000000;
	fma.rn.f32 	%f271, %f268, 0f37CBAC00, 0fBAB607ED;
	selp.f32 	%f272, %f271, 0fB94D4153, %p70;
	selp.f32 	%f273, 0f3D2AAABB, 0f3C0885E4, %p70;
	fma.rn.f32 	%f274, %f272, %f268, %f273;
	selp.f32 	%f275, 0fBEFFFFFF, 0fBE2AAAA8, %p70;
	fma.rn.f32 	%f276, %f274, %f268, %f275;
	fma.rn.f32 	%f277, %f276, %f270, %f269;
	and.b32  	%r251, %r322, 2;
	setp.eq.s32 	%p71, %r251, 0;
	mov.f32 	%f278, 0f00000000;
	sub.f32 	%f279, %f278, %f277;
	selp.f32 	%f280, %f277, %f279, %p71;
	fma.rn.f32 	%f281, %f280, 0f3E800000, %f52;
	abs.f32 	%f282, %f281;
	mul.f32 	%f283, %f74, %f282;
	setp.lt.f32 	%p72, %f267, %f283;
	cvt.f64.f32 	%fd5, %f267;
	cvt.f64.f32 	%fd23, %f283;
	mul.f64 	%fd6, %fd23, 0d3FE0000000000000;
	setp.lt.f64 	%p73, %fd6, %fd5;
	and.pred  	%p74, %p72, %p73;
	mov.b16 	%rs42, 0;
	mov.b16 	%rs23, 63;
	mov.u16 	%rs41, %rs23;
	@%p74 bra 	$L__BB0_57;
	setp.leu.f64 	%p75, %fd6, %fd5;
	mov.b16 	%rs41, 0;
	mov.u16 	%rs42, %rs41;
	@%p75 bra 	$L__BB0_57;
	mov.b16 	%rs42, 32;
	mov.u16 	%rs41, %rs23;
$L__BB0_57:
	setp.lt.s32 	%p76, %r30, 0;
	add.s16 	%rs9, %rs42, %rs5;
	add.s16 	%rs10, %rs41, %rs6;
	add.f32 	%f59, %f42, %f23;
	setp.gt.f32 	%p77, %f43, %f24;
	selp.f32 	%f284, %f43, %f24, %p77;
	selp.f32 	%f285, %f24, %f43, %p77;
	div.rn.f32 	%f286, %f285, %f284;
	mul.f32 	%f287, %f286, %f286;
	fma.rn.f32 	%f288, %f287, 0f3B33710B, 0fBC807748;
	fma.rn.f32 	%f289, %f288, %f287, 0f3D2CDAB2;
	fma.rn.f32 	%f290, %f289, %f287, 0fBD992D10;
	fma.rn.f32 	%f291, %f290, %f287, 0f3DD9EA6C;
	fma.rn.f32 	%f292, %f291, %f287, 0fBE117CB1;
	fma.rn.f32 	%f293, %f292, %f287, 0f3E4CBCE0;
	fma.rn.f32 	%f294, %f293, %f287, 0fBEAAAA7D;
	mul.f32 	%f295, %f287, %f294;
	fma.rn.f32 	%f296, %f295, %f286, %f286;
	neg.f32 	%f297, %f296;
	fma.rn.f32 	%f298, 0f3F6EE581, 0f3FD774EB, %f297;
	selp.f32 	%f299, %f298, %f296, %p77;
	selp.f32 	%f300, 0f3F6EE581, 0f3FEEE581, %p77;
	selp.f32 	%f301, %f296, %f297, %p77;
	fma.rn.f32 	%f302, %f300, 0f3FD774EB, %f301;
	selp.f32 	%f303, %f302, %f299, %p76;
	add.f32 	%f304, %f43, %f24;
	setp.eq.f32 	%p78, %f284, 0f00000000;
	setp.eq.f32 	%p79, %f24, %f43;
	selp.f32 	%f305, %f26, %f303, %p79;
	selp.f32 	%f306, %f25, %f305, %p78;
	abs.f32 	%f307, %f304;
	setp.nan.f32 	%p80, %f307, %f307;
	copysign.f32 	%f308, %f41, %f306;
	selp.f32 	%f309, %f304, %f308, %p80;
	add.f32 	%f60, %f309, 0f3F060A92;
	add.f32 	%f61, %f60, %f60;
	mul.f32 	%f310, %f61, 0f3F22F983;
	cvt.rni.s32.f32 	%r326, %f310;
	cvt.rn.f32.s32 	%f311, %r326;
	fma.rn.f32 	%f312, %f311, 0fBFC90FDA, %f61;
	fma.rn.f32 	%f313, %f311, 0fB3A22168, %f312;
	fma.rn.f32 	%f361, %f311, 0fA7C234C5, %f313;
	abs.f32 	%f63, %f61;
	setp.ltu.f32 	%p81, %f63, 0f47CE4780;
	@%p81 bra 	$L__BB0_65;
	setp.eq.f32 	%p82, %f63, 0f7F800000;
	@%p82 bra 	$L__BB0_64;
	mov.b32 	%r86, %f61;
	shl.b32 	%r253, %r86, 8;
	or.b32  	%r87, %r253, -2147483648;
	mov.b64 	%rd153, 0;
	mov.b32 	%r323, 0;
	mov.u64 	%rd151, __cudart_i2opi_f;
	mov.u64 	%rd152, %rd2;
$L__BB0_60:
	.pragma "nounroll";
	ld.global.nc.u32 	%r254, [%rd151];
	mad.wide.u32 	%rd119, %r254, %r87, %rd153;
	shr.u64 	%rd153, %rd119, 32;
	st.local.u32 	[%rd152], %rd119;
	add.s32 	%r323, %r323, 1;
	add.s64 	%rd152, %rd152, 4;
	add.s64 	%rd151, %rd151, 4;
	setp.ne.s32 	%p83, %r323, 6;
	@%p83 bra 	$L__BB0_60;
	shr.u32 	%r255, %r86, 23;
	st.local.u32 	[%rd2+24], %rd153;
	and.b32  	%r90, %r255, 31;
	and.b32  	%r256, %r255, 224;
	add.s32 	%r257, %r256, -128;
	shr.u32 	%r258, %r257, 5;
	mul.wide.u32 	%rd120, %r258, 4;
	sub.s64 	%rd52, %rd2, %rd120;
	ld.local.u32 	%r324, [%rd52+24];
	ld.local.u32 	%r325, [%rd52+20];
	setp.eq.s32 	%p84, %r90, 0;
	@%p84 bra 	$L__BB0_63;
	shf.l.wrap.b32 	%r324, %r325, %r324, %r90;
	ld.local.u32 	%r259, [%rd52+16];
	shf.l.wrap.b32 	%r325, %r259, %r325, %r90;
$L__BB0_63:
	shr.u32 	%r260, %r324, 30;
	shf.l.wrap.b32 	%r261, %r325, %r324, 2;
	shl.b32 	%r262, %r325, 2;
	shr.u32 	%r263, %r261, 31;
	add.s32 	%r264, %r263, %r260;
	neg.s32 	%r265, %r264;
	setp.lt.s32 	%p85, %r86, 0;
	selp.b32 	%r326, %r265, %r264, %p85;
	xor.b32  	%r266, %r261, %r86;
	shr.s32 	%r267, %r261, 31;
	xor.b32  	%r268, %r267, %r261;
	xor.b32  	%r269, %r267, %r262;
	cvt.u64.u32 	%rd121, %r268;
	shl.b64 	%rd122, %rd121, 32;
	cvt.u64.u32 	%rd123, %r269;
	or.b64  	%rd124, %rd122, %rd123;
	cvt.rn.f64.s64 	%fd24, %rd124;
	mul.f64 	%fd25, %fd24, 0d3BF921FB54442D19;
	cvt.rn.f32.f64 	%f314, %fd25;
	neg.f32 	%f315, %f314;
	setp.lt.s32 	%p86, %r266, 0;
	selp.f32 	%f361, %f315, %f314, %p86;
	bra.uni 	$L__BB0_65;
$L__BB0_64:
	mov.f32 	%f316, 0f00000000;
	mul.rn.f32 	%f361, %f61, %f316;
	mov.b32 	%r326, 0;
$L__BB0_65:
	mul.rn.f32 	%f317, %f361, %f361;
	and.b32  	%r271, %r326, 1;
	setp.eq.b32 	%p87, %r271, 1;
	selp.f32 	%f318, 0f3F800000, %f361, %p87;
	fma.rn.f32 	%f319, %f317, %f318, 0f00000000;
	fma.rn.f32 	%f320, %f317, 0f37CBAC00, 0fBAB607ED;
	selp.f32 	%f321, %f320, 0fB94D4153, %p87;
	selp.f32 	%f322, 0f3D2AAABB, 0f3C0885E4, %p87;
	fma.rn.f32 	%f323, %f321, %f317, %f322;
	selp.f32 	%f324, 0fBEFFFFFF, 0fBE2AAAA8, %p87;
	fma.rn.f32 	%f325, %f323, %f317, %f324;
	fma.rn.f32 	%f326, %f325, %f319, %f318;
	and.b32  	%r272, %r326, 2;
	setp.eq.s32 	%p88, %r272, 0;
	mov.f32 	%f327, 0f00000000;
	sub.f32 	%f328, %f327, %f326;
	selp.f32 	%f67, %f326, %f328, %p88;
	mul.f32 	%f68, %f60, 0f40C00000;
	mul.f32 	%f329, %f68, 0f3F22F983;
	cvt.rni.s32.f32 	%r330, %f329;
	cvt.rn.f32.s32 	%f330, %r330;
	fma.rn.f32 	%f331, %f330, 0fBFC90FDA, %f68;
	fma.rn.f32 	%f332, %f330, 0fB3A22168, %f331;
	fma.rn.f32 	%f362, %f330, 0fA7C234C5, %f332;
	abs.f32 	%f70, %f68;
	setp.ltu.f32 	%p89, %f70, 0f47CE4780;
	@%p89 bra 	$L__BB0_73;
	setp.eq.f32 	%p90, %f70, 0f7F800000;
	@%p90 bra 	$L__BB0_72;
	mov.b32 	%r100, %f68;
	shl.b32 	%r274, %r100, 8;
	or.b32  	%r101, %r274, -2147483648;
	mov.b64 	%rd156, 0;
	mov.b32 	%r327, 0;
	mov.u64 	%rd154, __cudart_i2opi_f;
	mov.u64 	%rd155, %rd1;
$L__BB0_68:
	.pragma "nounroll";
	ld.global.nc.u32 	%r275, [%rd154];
	mad.wide.u32 	%rd127, %r275, %r101, %rd156;
	shr.u64 	%rd156, %rd127, 32;
	st.local.u32 	[%rd155], %rd127;
	add.s32 	%r327, %r327, 1;
	add.s64 	%rd155, %rd155, 4;
	add.s64 	%rd154, %rd154, 4;
	setp.ne.s32 	%p91, %r327, 6;
	@%p91 bra 	$L__BB0_68;
	shr.u32 	%r276, %r100, 23;
	st.local.u32 	[%rd1+24], %rd156;
	and.b32  	%r104, %r276, 31;
	and.b32  	%r277, %r276, 224;
	add.s32 	%r278, %r277, -128;
	shr.u32 	%r279, %r278, 5;
	mul.wide.u32 	%rd128, %r279, 4;
	sub.s64 	%rd59, %rd1, %rd128;
	ld.local.u32 	%r328, [%rd59+24];
	ld.local.u32 	%r329, [%rd59+20];
	setp.eq.s32 	%p92, %r104, 0;
	@%p92 bra 	$L__BB0_71;
	shf.l.wrap.b32 	%r328, %r329, %r328, %r104;
	ld.local.u32 	%r280, [%rd59+16];
	shf.l.wrap.b32 	%r329, %r280, %r329, %r104;
$L__BB0_71:
	shr.u32 	%r281, %r328, 30;
	shf.l.wrap.b32 	%r282, %r329, %r328, 2;
	shl.b32 	%r283, %r329, 2;
	shr.u32 	%r284, %r282, 31;
	add.s32 	%r285, %r284, %r281;
	neg.s32 	%r286, %r285;
	setp.lt.s32 	%p93, %r100, 0;
	selp.b32 	%r330, %r286, %r285, %p93;
	xor.b32  	%r287, %r282, %r100;
	shr.s32 	%r288, %r282, 31;
	xor.b32  	%r289, %r288, %r282;
	xor.b32  	%r290, %r288, %r283;
	cvt.u64.u32 	%rd129, %r289;
	shl.b64 	%rd130, %rd129, 32;
	cvt.u64.u32 	%rd131, %r290;
	or.b64  	%rd132, %rd130, %rd131;
	cvt.rn.f64.s64 	%fd26, %rd132;
	mul.f64 	%fd27, %fd26, 0d3BF921FB54442D19;
	cvt.rn.f32.f64 	%f333, %fd27;
	neg.f32 	%f334, %f333;
	setp.lt.s32 	%p94, %r287, 0;
	selp.f32 	%f362, %f334, %f333, %p94;
	bra.uni 	$L__BB0_73;
$L__BB0_72:
	mov.f32 	%f335, 0f00000000;
	mul.rn.f32 	%f362, %f68, %f335;
	mov.b32 	%r330, 0;
$L__BB0_73:
	sqrt.rn.f32 	%f336, %f59;
	mul.rn.f32 	%f337, %f362, %f362;
	and.b32  	%r292, %r330, 1;
	setp.eq.b32 	%p95, %r292, 1;
	selp.f32 	%f338, 0f3F800000, %f362, %p95;
	fma.rn.f32 	%f339, %f337, %f338, 0f00000000;
	fma.rn.f32 	%f340, %f337, 0f37CBAC00, 0fBAB607ED;
	selp.f32 	%f341, %f340, 0fB94D4153, %p95;
	selp.f32 	%f342, 0f3D2AAABB, 0f3C0885E4, %p95;
	fma.rn.f32 	%f343, %f341, %f337, %f342;
	selp.f32 	%f344, 0fBEFFFFFF, 0fBE2AAAA8, %p95;
	fma.rn.f32 	%f345, %f343, %f337, %f344;
	fma.rn.f32 	%f346, %f345, %f339, %f338;
	and.b32  	%r293, %r330, 2;
	setp.eq.s32 	%p96, %r293, 0;
	mov.f32 	%f347, 0f00000000;
	sub.f32 	%f348, %f347, %f346;
	selp.f32 	%f349, %f346, %f348, %p96;
	fma.rn.f32 	%f350, %f349, 0f3E800000, %f67;
	abs.f32 	%f351, %f350;
	mul.f32 	%f352, %f74, %f351;
	setp.lt.f32 	%p97, %f336, %f352;
	cvt.f64.f32 	%fd7, %f336;
	cvt.f64.f32 	%fd28, %f352;
	mul.f64 	%fd8, %fd28, 0d3FE0000000000000;
	setp.lt.f64 	%p98, %fd8, %fd7;
	and.pred  	%p99, %p97, %p98;
	mov.b16 	%rs44, 0;
	mov.b16 	%rs28, 63;
	mov.u16 	%rs43, %rs28;
	@%p99 bra 	$L__BB0_76;
	setp.leu.f64 	%p100, %fd8, %fd7;
	mov.b16 	%rs43, 0;
	mov.u16 	%rs44, %rs43;
	@%p100 bra 	$L__BB0_76;
	mov.b16 	%rs44, 32;
	mov.u16 	%rs43, %rs28;
$L__BB0_76:
	add.s16 	%rs33, %rs44, %rs9;
	and.b16  	%rs34, %rs33, 255;
	add.s16 	%rs35, %rs43, %rs10;
	and.b16  	%rs36, %rs35, 255;
	cvt.rn.f32.u16 	%f353, %rs34;
	cvt.rzi.u32.f32 	%r294, %f353;
	cvt.rn.f32.u16 	%f354, %rs36;
	cvt.rzi.u32.f32 	%r295, %f354;
	prmt.b32 	%r296, %r294, %r295, 0x3340U;
	prmt.b32 	%r297, %r294, 65532, 0x3340U;
	prmt.b32 	%r298, %r296, %r297, 0x5410U;
	st.global.u32 	[%rd3], %r298;
	ret;

}
	// .globl	_Z13clover_kernelILi4ELi4EEvP6uchar4S1_fm4dim3
.visible .entry _Z13clover_kernelILi4ELi4EEvP6uchar4S1_fm4dim3(
	.param .u64 .ptr .align 1 _Z13clover_kernelILi4ELi4EEvP6uchar4S1_fm4dim3_param_0,
	.param .u64 .ptr .align 1 _Z13clover_kernelILi4ELi4EEvP6uchar4S1_fm4dim3_param_1,
	.param .f32 _Z13clover_kernelILi4ELi4EEvP6uchar4S1_fm4dim3_param_2,
	.param .u64 _Z13clover_kernelILi4ELi4EEvP6uchar4S1_fm4dim3_param_3,
	.param .align 4 .b8 _Z13clover_kernelILi4ELi4EEvP6uchar4S1_fm4dim3_param_4[12]
)
{
	.local .align 4 .b8 	__local_depot1[28];
	.reg .b64 	%SP;
	.reg .b64 	%SPL;
	.reg .pred 	%p<102>;
	.reg .b16 	%rs<59>;
	.reg .b32 	%r<338>;
	.reg .b32 	%f<374>;
	.reg .b64 	%rd<136>;
	.reg .b64 	%fd<29>;

	mov.u64 	%SPL, __local_depot1;
	ld.param.u32 	%r120, [_Z13clover_kernelILi4ELi4EEvP6uchar4S1_fm4dim3_param_4+4];
	ld.param.u32 	%r121, [_Z13clover_kernelILi4ELi4EEvP6uchar4S1_fm4dim3_param_4];
	ld.param.u64 	%rd32, [_Z13clover_kernelILi4ELi4EEvP6uchar4S1_fm4dim3_param_0];
	ld.param.f32 	%f71, [_Z13clover_kernelILi4ELi4EEvP6uchar4S1_fm4dim3_param_2];
	ld.param.u64 	%rd33, [_Z13clover_kernelILi4ELi4EEvP6uchar4S1_fm4dim3_param_3];
	cvta.to.global.u64 	%rd34, %rd32;
	add.u64 	%rd1, %SPL, 0;
	add.u64 	%rd2, %SPL, 0;
	mov.u32 	%r122, %ctaid.x;
	mov.u32 	%r123, %ntid.x;
	mov.u32 	%r124, %tid.x;
	mad.lo.s32 	%r125, %r122, %r123, %r124;
	mov.u32 	%r126, %ctaid.y;
	mov.u32 	%r127, %ntid.y;
	mov.u32 	%r128, %tid.y;
	mad.lo.s32 	%r129, %r126, %r127, %r128;
	cvt.u64.u32 	%rd37, %r129;
	cvt.s64.s32 	%rd38, %r125;
	mad.lo.s64 	%rd39, %rd33, %rd37, %rd38;
	shl.b64 	%rd40, %rd39, 2;
	add.s64 	%rd3, %rd34, %rd40;
	sub.s32 	%r1, %r125, %r121;
	cvt.rn.f32.s32 	%f72, %r1;
	sub.s32 	%r130, %r120, %r129;
	cvt.rn.f32.s32 	%f1, %r130;
	mul.f32 	%f2, %f72, %f72;
	abs.f32 	%f3, %f72;
	add.f32 	%f73, %f72, 0f3E800000;
	mul.f32 	%f4, %f73, %f73;
	abs.f32 	%f5, %f73;
	mov.b32 	%r2, %f73;
	add.f32 	%f74, %f72, 0f3F000000;
	mul.f32 	%f6, %f74, %f74;
	abs.f32 	%f7, %f74;
	mov.b32 	%r3, %f74;
	add.f32 	%f75, %f72, 0f3F400000;
	mul.f32 	%f8, %f75, %f75;
	abs.f32 	%f9, %f75;
	mov.b32 	%r4, %f75;
	mov.b16 	%rs48, 0;
	mov.b32 	%r305, 0;
	mov.u64 	%rd117, __cudart_i2opi_f;
	mov.u16 	%rs49, %rs48;
	mov.u16 	%rs50, %rs48;
$L__BB1_1:
	setp.lt.s32 	%p1, %r1, 0;
	cvt.rn.f32.u32 	%f76, %r305;
	fma.rn.f32 	%f10, %f76, 0f3E800000, %f1;
	mul.f32 	%f11, %f10, %f10;
	abs.f32 	%f12, %f10;
	setp.gt.f32 	%p2, %f12, %f3;
	selp.f32 	%f77, %f12, %f3, %p2;
	selp.f32 	%f78, %f3, %f12, %p2;
	div.rn.f32 	%f79, %f78, %f77;
	mul.f32 	%f80, %f79, %f79;
	fma.rn.f32 	%f81, %f80, 0f3B33710B, 0fBC807748;
	fma.rn.f32 	%f82, %f81, %f80, 0f3D2CDAB2;
	fma.rn.f32 	%f83, %f82, %f80, 0fBD992D10;
	fma.rn.f32 	%f84, %f83, %f80, 0f3DD9EA6C;
	fma.rn.f32 	%f85, %f84, %f80, 0fBE117CB1;
	fma.rn.f32 	%f86, %f85, %f80, 0f3E4CBCE0;
	fma.rn.f32 	%f87, %f86, %f80, 0fBEAAAA7D;
	mul.f32 	%f88, %f80, %f87;
	fma.rn.f32 	%f89, %f88, %f79, %f79;
	neg.f32 	%f90, %f89;
	fma.rn.f32 	%f91, 0f3F6EE581, 0f3FD774EB, %f90;
	selp.f32 	%f92, %f91, %f89, %p2;
	selp.f32 	%f93, 0f3F6EE581, 0f3FEEE581, %p2;
	selp.f32 	%f94, %f89, %f90, %p2;
	fma.rn.f32 	%f95, %f93, 0f3FD774EB, %f94;
	selp.f32 	%f96, %f95, %f92, %p1;
	add.f32 	%f97, %f12, %f3;
	setp.eq.f32 	%p3, %f77, 0f00000000;
	setp.eq.f32 	%p4, %f3, %f12;
	selp.f32 	%f98, 0f4016CBE4, 0f3F490FDB, %p1;
	selp.f32 	%f99, %f98, %f96, %p4;
	selp.f32 	%f100, 0f40490FDB, 0f00000000, %p1;
	selp.f32 	%f101, %f100, %f99, %p3;
	abs.f32 	%f102, %f97;
	setp.nan.f32 	%p5, %f102, %f102;
	copysign.f32 	%f103, %f10, %f101;
	selp.f32 	%f104, %f97, %f103, %p5;
	add.f32 	%f13, %f104, 0f3F060A92;
	add.f32 	%f14, %f13, %f13;
	mul.f32 	%f105, %f14, 0f3F22F983;
	cvt.rni.s32.f32 	%r309, %f105;
	cvt.rn.f32.s32 	%f106, %r309;
	fma.rn.f32 	%f107, %f106, 0fBFC90FDA, %f14;
	fma.rn.f32 	%f108, %f106, 0fB3A22168, %f107;
	fma.rn.f32 	%f366, %f106, 0fA7C234C5, %f108;
	abs.f32 	%f16, %f14;
	setp.ltu.f32 	%p6, %f16, 0f47CE4780;
	@%p6 bra 	$L__BB1_9;
	setp.neu.f32 	%p7, %f16, 0f7F800000;
	@%p7 bra 	$L__BB1_4;
	mov.f32 	%f111, 0f00000000;
	mul.rn.f32 	%f366, %f14, %f111;
	mov.b32 	%r309, 0;
	bra.uni 	$L__BB1_9;
$L__BB1_4:
	mov.b32 	%r7, %f14;
	shl.b32 	%r132, %r7, 8;
	or.b32  	%r8, %r132, -2147483648;
	mov.b64 	%rd128, 0;
	mov.b32 	%r306, 0;
	mov.u64 	%rd126, __cudart_i2opi_f;
	mov.u64 	%rd127, %rd2;
$L__BB1_5:
	.pragma "nounroll";
	ld.global.nc.u32 	%r133, [%rd126];
	mad.wide.u32 	%rd43, %r133, %r8, %rd128;
	shr.u64 	%rd128, %rd43, 32;
	st.local.u32 	[%rd127], %rd43;
	add.s32 	%r306, %r306, 1;
	add.s64 	%rd127, %rd127, 4;
	add.s64 	%rd126, %rd126, 4;
	setp.ne.s32 	%p8, %r306, 6;
	@%p8 bra 	$L__BB1_5;
	shr.u32 	%r134, %r7, 23;
	st.local.u32 	[%rd2+24], %rd128;
	and.b32  	%r11, %r134, 31;
	and.b32  	%r135, %r134, 224;
	add.s32 	%r136, %r135, -128;
	shr.u32 	%r137, %r136, 5;
	mul.wide.u32 	%rd44, %r137, 4;
	sub.s64 	%rd10, %rd2, %rd44;
	ld.local.u32 	%r307, [%rd10+24];
	ld.local.u32 	%r308, [%rd10+20];
	setp.eq.s32 	%p9, %r11, 0;
	@%p9 bra 	$L__BB1_8;
	shf.l.wrap.b32 	%r307, %r308, %r307, %r11;
	ld.local.u32 	%r138, [%rd10+16];
	shf.l.wrap.b32 	%r308, %r138, %r308, %r11;
$L__BB1_8:
	shr.u32 	%r139, %r307, 30;
	shf.l.wrap.b32 	%r140, %r308, %r307, 2;
	shl.b32 	%r141, %r308, 2;
	shr.u32 	%r142, %r140, 31;
	add.s32 	%r143, %r142, %r139;
	neg.s32 	%r144, %r143;
	setp.lt.s32 	%p10, %r7, 0;
	selp.b32 	%r309, %r144, %r143, %p10;
	xor.b32  	%r145, %r140, %r7;
	shr.s32 	%r146, %r140, 31;
	xor.b32  	%r147, %r146, %r140;
	xor.b32  	%r148, %r146, %r141;
	cvt.u64.u32 	%rd45, %r147;
	shl.b64 	%rd46, %rd45, 32;
	cvt.u64.u32 	%rd47, %r148;
	or.b64  	%rd48, %rd46, %rd47;
	cvt.rn.f64.s64 	%fd9, %rd48;
	mul.f64 	%fd10, %fd9, 0d3BF921FB54442D19;
	cvt.rn.f32.f64 	%f109, %fd10;
	neg.f32 	%f110, %f109;
	setp.lt.s32 	%p11, %r145, 0;
	selp.f32 	%f366, %f110, %f109, %p11;
$L__BB1_9:
	mul.rn.f32 	%f112, %f366, %f366;
	and.b32  	%r150, %r309, 1;
	setp.eq.b32 	%p12, %r150, 1;
	selp.f32 	%f113, 0f3F800000, %f366, %p12;
	fma.rn.f32 	%f114, %f112, %f113, 0f00000000;
	fma.rn.f32 	%f115, %f112, 0f37CBAC00, 0fBAB607ED;
	selp.f32 	%f116, %f115, 0fB94D4153, %p12;
	selp.f32 	%f117, 0f3D2AAABB, 0f3C0885E4, %p12;
	fma.rn.f32 	%f118, %f116, %f112, %f117;
	selp.f32 	%f119, 0fBEFFFFFF, 0fBE2AAAA8, %p12;
	fma.rn.f32 	%f120, %f118, %f112, %f119;
	fma.rn.f32 	%f121, %f120, %f114, %f113;
	and.b32  	%r151, %r309, 2;
	setp.eq.s32 	%p13, %r151, 0;
	mov.f32 	%f122, 0f00000000;
	sub.f32 	%f123, %f122, %f121;
	selp.f32 	%f20, %f121, %f123, %p13;
	mul.f32 	%f21, %f13, 0f40C00000;
	mul.f32 	%f124, %f21, 0f3F22F983;
	cvt.rni.s32.f32 	%r313, %f124;
	cvt.rn.f32.s32 	%f125, %r313;
	fma.rn.f32 	%f126, %f125, 0fBFC90FDA, %f21;
	fma.rn.f32 	%f127, %f125, 0fB3A22168, %f126;
	fma.rn.f32 	%f367, %f125, 0fA7C234C5, %f127;
	abs.f32 	%f23, %f21;
	setp.ltu.f32 	%p14, %f23, 0f47CE4780;
	@%p14 bra 	$L__BB1_17;
	setp.neu.f32 	%p15, %f23, 0f7F800000;
	@%p15 bra 	$L__BB1_12;
	mov.f32 	%f130, 0f00000000;
	mul.rn.f32 	%f367, %f21, %f130;
	mov.b32 	%r313, 0;
	bra.uni 	$L__BB1_17;
$L__BB1_12:
	mov.b32 	%r21, %f21;
	shl.b32 	%r153, %r21, 8;
	or.b32  	%r22, %r153, -2147483648;
	mov.b64 	%rd129, 0;
	mov.b32 	%r310, 0;
$L__BB1_13:
	.pragma "nounroll";
	mul.wide.u32 	%rd50, %r310, 4;
	mov.u64 	%rd51, __cudart_i2opi_f;
	add.s64 	%rd52, %rd51, %rd50;
	ld.global.nc.u32 	%r154, [%rd52];
	mad.wide.u32 	%rd53, %r154, %r22, %rd129;
	shr.u64 	%rd129, %rd53, 32;
	add.s64 	%rd54, %rd1, %rd50;
	st.local.u32 	[%rd54], %rd53;
	add.s32 	%r310, %r310, 1;
	setp.ne.s32 	%p16, %r310, 6;
	@%p16 bra 	$L__BB1_13;
	shr.u32 	%r155, %r21, 23;
	st.local.u32 	[%rd1+24], %rd129;
	and.b32  	%r25, %r155, 31;
	and.b32  	%r156, %r155, 224;
	add.s32 	%r157, %r156, -128;
	shr.u32 	%r158, %r157, 5;
	mul.wide.u32 	%rd55, %r158, 4;
	sub.s64 	%rd13, %rd1, %rd55;
	ld.local.u32 	%r311, [%rd13+24];
	ld.local.u32 	%r312, [%rd13+20];
	setp.eq.s32 	%p17, %r25, 0;
	@%p17 bra 	$L__BB1_16;
	shf.l.wrap.b32 	%r311, %r312, %r311, %r25;
	ld.local.u32 	%r159, [%rd13+16];
	shf.l.wrap.b32 	%r312, %r159, %r312, %r25;
$L__BB1_16:
	shr.u32 	%r160, %r311, 30;
	shf.l.wrap.b32 	%r161, %r312, %r311, 2;
	shl.b32 	%r162, %r312, 2;
	shr.u32 	%r163, %r161, 31;
	add.s32 	%r164, %r163, %r160;
	neg.s32 	%r165, %r164;
	setp.lt.s32 	%p18, %r21, 0;
	selp.b32 	%r313, %r165, %r164, %p18;
	xor.b32  	%r166, %r161, %r21;
	shr.s32 	%r167, %r161, 31;
	xor.b32  	%r168, %r167, %r161;
	xor.b32  	%r169, %r167, %r162;
	cvt.u64.u32 	%rd56, %r168;
	shl.b64 	%rd57, %rd56, 32;
	cvt.u64.u32 	%rd58, %r169;
	or.b64  	%rd59, %rd57, %rd58;
	cvt.rn.f64.s64 	%fd11, %rd59;
	mul.f64 	%fd12, %fd11, 0d3BF921FB54442D19;
	cvt.rn.f32.f64 	%f128, %fd12;
	neg.f32 	%f129, %f128;
	setp.lt.s32 	%p19, %r166, 0;
	selp.f32 	%f367, %f129, %f128, %p19;
$L__BB1_17:
	add.f32 	%f131, %f11, %f2;
	sqrt.rn.f32 	%f132, %f131;
	mul.rn.f32 	%f133, %f367, %f367;
	and.b32  	%r171, %r313, 1;
	setp.eq.b32 	%p20, %r171, 1;
	selp.f32 	%f134, 0f3F800000, %f367, %p20;
	fma.rn.f32 	%f135, %f133, %f134, 0f00000000;
	fma.rn.f32 	%f136, %f133, 0f37CBAC00, 0fBAB607ED;
	selp.f32 	%f137, %f136, 0fB94D4153, %p20;
	selp.f32 	%f138, 0f3D2AAABB, 0f3C0885E4, %p20;
	fma.rn.f32 	%f139, %f137, %f133, %f138;
	selp.f32 	%f140, 0fBEFFFFFF, 0fBE2AAAA8, %p20;
	fma.rn.f32 	%f141, %f139, %f133, %f140;
	fma.rn.f32 	%f142, %f141, %f135, %f134;
	and.b32  	%r172, %r313, 2;
	setp.eq.s32 	%p21, %r172, 0;
	mov.f32 	%f143, 0f00000000;
	sub.f32 	%f144, %f143, %f142;
	selp.f32 	%f145, %f142, %f144, %p21;
	fma.rn.f32 	%f146, %f145, 0f3E800000, %f20;
	abs.f32 	%f147, %f146;
	mul.f32 	%f148, %f71, %f147;
	setp.lt.f32 	%p22, %f132, %f148;
	cvt.f64.f32 	%fd1, %f132;
	cvt.f64.f32 	%fd13, %f148;
	mul.f64 	%fd2, %fd13, 0d3FE0000000000000;
	setp.lt.f64 	%p23, %fd2, %fd1;
	and.pred  	%p24, %p22, %p23;
	mov.b16 	%rs52, 0;
	mov.b16 	%rs25, 15;
	mov.u16 	%rs51, %rs25;
	@%p24 bra 	$L__BB1_20;
	setp.leu.f64 	%p25, %fd2, %fd1;
	mov.b16 	%rs51, 0;
	mov.u16 	%rs52, %rs51;
	@%p25 bra 	$L__BB1_20;
	mov.b16 	%rs52, 8;
	mov.u16 	%rs51, %rs25;
$L__BB1_20:
	setp.lt.s32 	%p26, %r2, 0;
	add.s16 	%rs6, %rs52, %rs48;
	add.s16 	%rs7, %rs51, %rs49;
	add.s16 	%rs8, %rs52, %rs50;
	add.f32 	%f27, %f11, %f4;
	setp.gt.f32 	%p27, %f12, %f5;
	selp.f32 	%f149, %f12, %f5, %p27;
	selp.f32 	%f150, %f5, %f12, %p27;
	div.rn.f32 	%f151, %f150, %f149;
	mul.f32 	%f152, %f151, %f151;
	fma.rn.f32 	%f153, %f152, 0f3B33710B, 0fBC807748;
	fma.rn.f32 	%f154, %f153, %f152, 0f3D2CDAB2;
	fma.rn.f32 	%f155, %f154, %f152, 0fBD992D10;
	fma.rn.f32 	%f156, %f155, %f152, 0f3DD9EA6C;
	fma.rn.f32 	%f157, %f156, %f152, 0fBE117CB1;
	fma.rn.f32 	%f158, %f157, %f152, 0f3E4CBCE0;
	fma.rn.f32 	%f159, %f158, %f152, 0fBEAAAA7D;
	mul.f32 	%f160, %f152, %f159;
	fma.rn.f32 	%f161, %f160, %f151, %f151;
	neg.f32 	%f162, %f161;
	fma.rn.f32 	%f163, 0f3F6EE581, 0f3FD774EB, %f162;
	selp.f32 	%f164, %f163, %f161, %p27;
	selp.f32 	%f165, 0f3F6EE581, 0f3FEEE581, %p27;
	selp.f32 	%f166, %f161, %f162, %p27;
	fma.rn.f32 	%f167, %f165, 0f3FD774EB, %f166;
	selp.f32 	%f168, %f167, %f164, %p26;
	add.f32 	%f169, %f12, %f5;
	setp.eq.f32 	%p28, %f149, 0f00000000;
	setp.eq.f32 	%p29, %f5, %f12;
	selp.f32 	%f170, 0f4016CBE4, 0f3F490FDB, %p26;
	selp.f32 	%f171, %f170, %f168, %p29;
	selp.f32 	%f172, 0f40490FDB, 0f00000000, %p26;
	selp.f32 	%f173, %f172, %f171, %p28;
	abs.f32 	%f174, %f169;
	setp.nan.f32 	%p30, %f174, %f174;
	copysign.f32 	%f175, %f10, %f173;
	selp.f32 	%f176, %f169, %f175, %p30;
	add.f32 	%f28, %f176, 0f3F060A92;
	add.f32 	%f29, %f28, %f28;
	mul.f32 	%f177, %f29, 0f3F22F983;
	cvt.rni.s32.f32 	%r317, %f177;
	cvt.rn.f32.s32 	%f178, %r317;
	fma.rn.f32 	%f179, %f178, 0fBFC90FDA, %f29;
	fma.rn.f32 	%f180, %f178, 0fB3A22168, %f179;
	fma.rn.f32 	%f368, %f178, 0fA7C234C5, %f180;
	abs.f32 	%f31, %f29;
	setp.ltu.f32 	%p31, %f31, 0f47CE4780;
	@%p31 bra 	$L__BB1_28;
	setp.eq.f32 	%p32, %f31, 0f7F800000;
	@%p32 bra 	$L__BB1_27;
	mov.b32 	%r35, %f29;
	shl.b32 	%r174, %r35, 8;
	or.b32  	%r36, %r174, -2147483648;
	mov.b64 	%rd130, 0;
	mov.b32 	%r314, 0;
$L__BB1_23:
	.pragma "nounroll";
	mul.wide.u32 	%rd61, %r314, 4;
	mov.u64 	%rd62, __cudart_i2opi_f;
	add.s64 	%rd63, %rd62, %rd61;
	ld.global.nc.u32 	%r175, [%rd63];
	mad.wide.u32 	%rd64, %r175, %r36, %rd130;
	shr.u64 	%rd130, %rd64, 32;
	add.s64 	%rd65, %rd2, %rd61;
	st.local.u32 	[%rd65], %rd64;
	add.s32 	%r314, %r314, 1;
	setp.ne.s32 	%p33, %r314, 6;
	@%p33 bra 	$L__BB1_23;
	shr.u32 	%r176, %r35, 23;
	st.local.u32 	[%rd2+24], %rd130;
	and.b32  	%r39, %r176, 31;
	and.b32  	%r177, %r176, 224;
	add.s32 	%r178, %r177, -128;
	shr.u32 	%r179, %r178, 5;
	mul.wide.u32 	%rd66, %r179, 4;
	sub.s64 	%rd16, %rd2, %rd66;
	ld.local.u32 	%r315, [%rd16+24];
	ld.local.u32 	%r316, [%rd16+20];
	setp.eq.s32 	%p34, %r39, 0;
	@%p34 bra 	$L__BB1_26;
	shf.l.wrap.b32 	%r315, %r316, %r315, %r39;
	ld.local.u32 	%r180, [%rd16+16];
	shf.l.wrap.b32 	%r316, %r180, %r316, %r39;
$L__BB1_26:
	shr.u32 	%r181, %r315, 30;
	shf.l.wrap.b32 	%r182, %r316, %r315, 2;
	shl.b32 	%r183, %r316, 2;
	shr.u32 	%r184, %r182, 31;
	add.s32 	%r185, %r184, %r181;
	neg.s32 	%r186, %r185;
	setp.lt.s32 	%p35, %r35, 0;
	selp.b32 	%r317, %r186, %r185, %p35;
	xor.b32  	%r187, %r182, %r35;
	shr.s32 	%r188, %r182, 31;
	xor.b32  	%r189, %r188, %r182;
	xor.b32  	%r190, %r188, %r183;
	cvt.u64.u32 	%rd67, %r189;
	shl.b64 	%rd68, %rd67, 32;
	cvt.u64.u32 	%rd69, %r190;
	or.b64  	%rd70, %rd68, %rd69;
	cvt.rn.f64.s64 	%fd14, %rd70;
	mul.f64 	%fd15, %fd14, 0d3BF921FB54442D19;
	cvt.rn.f32.f64 	%f181, %fd15;
	neg.f32 	%f182, %f181;
	setp.lt.s32 	%p36, %r187, 0;
	selp.f32 	%f368, %f182, %f181, %p36;
	bra.uni 	$L__BB1_28;
$L__BB1_27:
	mov.f32 	%f183, 0f00000000;
	mul.rn.f32 	%f368, %f29, %f183;
	mov.b32 	%r317, 0;
$L__BB1_28:
	mul.rn.f32 	%f184, %f368, %f368;
	and.b32  	%r192, %r317, 1;
	setp.eq.b32 	%p37, %r192, 1;
	selp.f32 	%f185, 0f3F800000, %f368, %p37;
	fma.rn.f32 	%f186, %f184, %f185, 0f00000000;
	fma.rn.f32 	%f187, %f184, 0f37CBAC00, 0fBAB607ED;
	selp.f32 	%f188, %f187, 0fB94D4153, %p37;
	selp.f32 	%f189, 0f3D2AAABB, 0f3C0885E4, %p37;
	fma.rn.f32 	%f190, %f188, %f184, %f189;
	selp.f32 	%f191, 0fBEFFFFFF, 0fBE2AAAA8, %p37;
	fma.rn.f32 	%f192, %f190, %f184, %f191;
	fma.rn.f32 	%f193, %f192, %f186, %f185;
	and.b32  	%r193, %r317, 2;
	setp.eq.s32 	%p38, %r193, 0;
	mov.f32 	%f194, 0f00000000;
	sub.f32 	%f195, %f194, %f193;
	selp.f32 	%f35, %f193, %f195, %p38;
	mul.f32 	%f36, %f28, 0f40C00000;
	mul.f32 	%f196, %f36, 0f3F22F983;
	cvt.rni.s32.f32 	%r321, %f196;
	cvt.rn.f32.s32 	%f197, %r321;
	fma.rn.f32 	%f198, %f197, 0fBFC90FDA, %f36;
	fma.rn.f32 	%f199, %f197, 0fB3A22168, %f198;
	fma.rn.f32 	%f369, %f197, 0fA7C234C5, %f199;
	abs.f32 	%f38, %f36;
	setp.ltu.f32 	%p39, %f38, 0f47CE4780;
	@%p39 bra 	$L__BB1_36;
	setp.eq.f32 	%p40, %f38, 0f7F800000;
	@%p40 bra 	$L__BB1_35;
	mov.b32 	%r49, %f36;
	shl.b32 	%r195, %r49, 8;
	or.b32  	%r50, %r195, -2147483648;
	mov.b64 	%rd131, 0;
	mov.b32 	%r318, 0;
$L__BB1_31:
	.pragma "nounroll";
	mul.wide.u32 	%rd72, %r318, 4;
	mov.u64 	%rd73, __cudart_i2opi_f;
	add.s64 	%rd74, %rd73, %rd72;
	ld.global.nc.u32 	%r196, [%rd74];
	mad.wide.u32 	%rd75, %r196, %r50, %rd131;
	shr.u64 	%rd131, %rd75, 32;
	add.s64 	%rd76, %rd1, %rd72;
	st.local.u32 	[%rd76], %rd75;
	add.s32 	%r318, %r318, 1;
	setp.ne.s32 	%p41, %r318, 6;
	@%p41 bra 	$L__BB1_31;
	shr.u32 	%r197, %r49, 23;
	st.local.u32 	[%rd1+24], %rd131;
	and.b32  	%r53, %r197, 31;
	and.b32  	%r198, %r197, 224;
	add.s32 	%r199, %r198, -128;
	shr.u32 	%r200, %r199, 5;
	mul.wide.u32 	%rd77, %r200, 4;
	sub.s64 	%rd19, %rd1, %rd77;
	ld.local.u32 	%r319, [%rd19+24];
	ld.local.u32 	%r320, [%rd19+20];
	setp.eq.s32 	%p42, %r53, 0;
	@%p42 bra 	$L__BB1_34;
	shf.l.wrap.b32 	%r319, %r320, %r319, %r53;
	ld.local.u32 	%r201, [%rd19+16];
	shf.l.wrap.b32 	%r320, %r201, %r320, %r53;
$L__BB1_34:
	shr.u32 	%r202, %r319, 30;
	shf.l.wrap.b32 	%r203, %r320, %r319, 2;
	shl.b32 	%r204, %r320, 2;
	shr.u32 	%r205, %r203, 31;
	add.s32 	%r206, %r205, %r202;
	neg.s32 	%r207, %r206;
	setp.lt.s32 	%p43, %r49, 0;
	selp.b32 	%r321, %r207, %r206, %p43;
	xor.b32  	%r208, %r203, %r49;
	shr.s32 	%r209, %r203, 31;
	xor.b32  	%r210, %r209, %r203;
	xor.b32  	%r211, %r209, %r204;
	cvt.u64.u32 	%rd78, %r210;
	shl.b64 	%rd79, %rd78, 32;
	cvt.u64.u32 	%rd80, %r211;
	or.b64  	%rd81, %rd79, %rd80;
	cvt.rn.f64.s64 	%fd16, %rd81;
	mul.f64 	%fd17, %fd16, 0d3BF921FB54442D19;
	cvt.rn.f32.f64 	%f200, %fd17;
	neg.f32 	%f201, %f200;
	setp.lt.s32 	%p44, %r208, 0;
	selp.f32 	%f369, %f201, %f200, %p44;
	bra.uni 	$L__BB1_36;
$L__BB1_35:
	mov.f32 	%f202, 0f00000000;
	mul.rn.f32 	%f369, %f36, %f202;
	mov.b32 	%r321, 0;
$L__BB1_36:
	sqrt.rn.f32 	%f203, %f27;
	mul.rn.f32 	%f204, %f369, %f369;
	and.b32  	%r213, %r321, 1;
	setp.eq.b32 	%p45, %r213, 1;
	selp.f32 	%f205, 0f3F800000, %f369, %p45;
	fma.rn.f32 	%f206, %f204, %f205, 0f00000000;
	fma.rn.f32 	%f207, %f204, 0f37CBAC00, 0fBAB607ED;
	selp.f32 	%f208, %f207, 0fB94D4153, %p45;
	selp.f32 	%f209, 0f3D2AAABB, 0f3C0885E4, %p45;
	fma.rn.f32 	%f210, %f208, %f204, %f209;
	selp.f32 	%f211, 0fBEFFFFFF, 0fBE2AAAA8, %p45;
	fma.rn.f32 	%f212, %f210, %f204, %f211;
	fma.rn.f32 	%f213, %f212, %f206, %f205;
	and.b32  	%r214, %r321, 2;
	setp.eq.s32 	%p46, %r214, 0;
	mov.f32 	%f214, 0f00000000;
	sub.f32 	%f215, %f214, %f213;
	selp.f32 	%f216, %f213, %f215, %p46;
	fma.rn.f32 	%f217, %f216, 0f3E800000, %f35;
	abs.f32 	%f218, %f217;
	mul.f32 	%f219, %f71, %f218;
	setp.lt.f32 	%p47, %f203, %f219;
	cvt.f64.f32 	%fd3, %f203;
	cvt.f64.f32 	%fd18, %f219;
	mul.f64 	%fd4, %fd18, 0d3FE0000000000000;
	setp.lt.f64 	%p48, %fd4, %fd3;
	and.pred  	%p49, %p47, %p48;
	mov.b16 	%rs54, 0;
	mov.b16 	%rs30, 15;
	mov.u16 	%rs53, %rs30;
	@%p49 bra 	$L__BB1_39;
	setp.leu.f64 	%p50, %fd4, %fd3;
	mov.b16 	%rs53, 0;
	mov.u16 	%rs54, %rs53;
	@%p50 bra 	$L__BB1_39;
	mov.b16 	%rs54, 8;
	mov.u16 	%rs53, %rs30;
$L__BB1_39:
	setp.lt.s32 	%p51, %r3, 0;
	add.s16 	%rs11, %rs54, %rs6;
	add.s16 	%rs12, %rs53, %rs7;
	add.s16 	%rs13, %rs54, %rs8;
	setp.gt.f32 	%p52, %f12, %f7;
	selp.f32 	%f220, %f12, %f7, %p52;
	selp.f32 	%f221, %f7, %f12, %p52;
	div.rn.f32 	%f222, %f221, %f220;
	mul.f32 	%f223, %f222, %f222;
	fma.rn.f32 	%f224, %f223, 0f3B33710B, 0fBC807748;
	fma.rn.f32 	%f225, %f224, %f223, 0f3D2CDAB2;
	fma.rn.f32 	%f226, %f225, %f223, 0fBD992D10;
	fma.rn.f32 	%f227, %f226, %f223, 0f3DD9EA6C;
	fma.rn.f32 	%f228, %f227, %f223, 0fBE117CB1;
	fma.rn.f32 	%f229, %f228, %f223, 0f3E4CBCE0;
	fma.rn.f32 	%f230, %f229, %f223, 0fBEAAAA7D;
	mul.f32 	%f231, %f223, %f230;
	fma.rn.f32 	%f232, %f231, %f222, %f222;
	neg.f32 	%f233, %f232;
	fma.rn.f32 	%f234, 0f3F6EE581, 0f3FD774EB, %f233;
	selp.f32 	%f235, %f234, %f232, %p52;
	selp.f32 	%f236, 0f3F6EE581, 0f3FEEE581, %p52;
	selp.f32 	%f237, %f232, %f233, %p52;
	fma.rn.f32 	%f238, %f236, 0f3FD774EB, %f237;
	selp.f32 	%f239, %f238, %f235, %p51;
	add.f32 	%f240, %f12, %f7;
	setp.eq.f32 	%p53, %f220, 0f00000000;
	setp.eq.f32 	%p54, %f7, %f12;
	selp.f32 	%f241, 0f4016CBE4, 0f3F490FDB, %p51;
	selp.f32 	%f242, %f241, %f239, %p54;
	selp.f32 	%f243, 0f40490FDB, 0f00000000, %p51;
	selp.f32 	%f244, %f243, %f242, %p53;
	abs.f32 	%f245, %f240;
	setp.nan.f32 	%p55, %f245, %f245;
	copysign.f32 	%f246, %f10, %f244;
	selp.f32 	%f247, %f240, %f246, %p55;
	add.f32 	%f42, %f247, 0f3F060A92;
	add.f32 	%f43, %f42, %f42;
	mul.f32 	%f248, %f43, 0f3F22F983;
	cvt.rni.s32.f32 	%r325, %f248;
	cvt.rn.f32.s32 	%f249, %r325;
	fma.rn.f32 	%f250, %f249, 0fBFC90FDA, %f43;
	fma.rn.f32 	%f251, %f249, 0fB3A22168, %f250;
	fma.rn.f32 	%f370, %f249, 0fA7C234C5, %f251;
	abs.f32 	%f45, %f43;
	setp.ltu.f32 	%p56, %f45, 0f47CE4780;
	@%p56 bra 	$L__BB1_47;
	setp.eq.f32 	%p57, %f45, 0f7F800000;
	@%p57 bra 	$L__BB1_46;
	mov.b32 	%r63, %f43;
	shl.b32 	%r216, %r63, 8;
	or.b32  	%r64, %r216, -2147483648;
	mov.b64 	%rd132, 0;
	mov.b32 	%r322, 0;
$L__BB1_42:
	.pragma "nounroll";
	mul.wide.u32 	%rd83, %r322, 4;
	mov.u64 	%rd84, __cudart_i2opi_f;
	add.s64 	%rd85, %rd84, %rd83;
	ld.global.nc.u32 	%r217, [%rd85];
	mad.wide.u32 	%rd86, %r217, %r64, %rd132;
	shr.u64 	%rd132, %rd86, 32;
	add.s64 	%rd87, %rd2, %rd83;
	st.local.u32 	[%rd87], %rd86;
	add.s32 	%r322, %r322, 1;
	setp.ne.s32 	%p58, %r322, 6;
	@%p58 bra 	$L__BB1_42;
	shr.u32 	%r218, %r63, 23;
	st.local.u32 	[%rd2+24], %rd132;
	and.b32  	%r67, %r218, 31;
	and.b32  	%r219, %r218, 224;
	add.s32 	%r220, %r219, -128;
	shr.u32 	%r221, %r220, 5;
	mul.wide.u32 	%rd88, %r221, 4;
	sub.s64 	%rd22, %rd2, %rd88;
	ld.local.u32 	%r323, [%rd22+24];
	ld.local.u32 	%r324, [%rd22+20];
	setp.eq.s32 	%p59, %r67, 0;
	@%p59 bra 	$L__BB1_45;
	shf.l.wrap.b32 	%r323, %r324, %r323, %r67;
	ld.local.u32 	%r222, [%rd22+16];
	shf.l.wrap.b32 	%r324, %r222, %r324, %r67;
$L__BB1_45:
	shr.u32 	%r223, %r323, 30;
	shf.l.wrap.b32 	%r224, %r324, %r323, 2;
	shl.b32 	%r225, %r324, 2;
	shr.u32 	%r226, %r224, 31;
	add.s32 	%r227, %r226, %r223;
	neg.s32 	%r228, %r227;
	setp.lt.s32 	%p60, %r63, 0;
	selp.b32 	%r325, %r228, %r227, %p60;
	xor.b32  	%r229, %r224, %r63;
	shr.s32 	%r230, %r224, 31;
	xor.b32  	%r231, %r230, %r224;
	xor.b32  	%r232, %r230, %r225;
	cvt.u64.u32 	%rd89, %r231;
	shl.b64 	%rd90, %rd89, 32;
	cvt.u64.u32 	%rd91, %r232;
	or.b64  	%rd92, %rd90, %rd91;
	cvt.rn.f64.s64 	%fd19, %rd92;
	mul.f64 	%fd20, %fd19, 0d3BF921FB54442D19;
	cvt.rn.f32.f64 	%f252, %fd20;
	neg.f32 	%f253, %f252;
	setp.lt.s32 	%p61, %r229, 0;
	selp.f32 	%f370, %f253, %f252, %p61;
	bra.uni 	$L__BB1_47;
$L__BB1_46:
	mov.f32 	%f254, 0f00000000;
	mul.rn.f32 	%f370, %f43, %f254;
	mov.b32 	%r325, 0;
$L__BB1_47:
	mul.rn.f32 	%f255, %f370, %f370;
	and.b32  	%r234, %r325, 1;
	setp.eq.b32 	%p62, %r234, 1;
	selp.f32 	%f256, 0f3F800000, %f370, %p62;
	fma.rn.f32 	%f257, %f255, %f256, 0f00000000;
	fma.rn.f32 	%f258, %f255, 0f37CBAC00, 0fBAB607ED;
	selp.f32 	%f259, %f258, 0fB94D4153, %p62;
	selp.f32 	%f260, 0f3D2AAABB, 0f3C0885E4, %p62;
	fma.rn.f32 	%f261, %f259, %f255, %f260;
	selp.f32 	%f262, 0fBEFFFFFF, 0fBE2AAAA8, %p62;
	fma.rn.f32 	%f263, %f261, %f255, %f262;
	fma.rn.f32 	%f264, %f263, %f257, %f256;
	and.b32  	%r235, %r325, 2;
	setp.eq.s32 	%p63, %r235, 0;
	mov.f32 	%f265, 0f00000000;
	sub.f32 	%f266, %f265, %f264;
	selp.f32 	%f49, %f264, %f266, %p63;
	mul.f32 	%f50, %f42, 0f40C00000;
	mul.f32 	%f267, %f50, 0f3F22F983;
	cvt.rni.s32.f32 	%r329, %f267;
	cvt.rn.f32.s32 	%f268, %r329;
	fma.rn.f32 	%f269, %f268, 0fBFC90FDA, %f50;
	fma.rn.f32 	%f270, %f268, 0fB3A22168, %f269;
	fma.rn.f32 	%f371, %f268, 0fA7C234C5, %f270;
	abs.f32 	%f52, %f50;
	setp.ltu.f32 	%p64, %f52, 0f47CE4780;
	@%p64 bra 	$L__BB1_55;
	setp.eq.f32 	%p65, %f52, 0f7F800000;
	@%p65 bra 	$L__BB1_54;
	mov.b32 	%r77, %f50;
	shl.b32 	%r237, %r77, 8;
	or.b32  	%r78, %r237, -2147483648;
	mov.b64 	%rd133, 0;
	mov.b32 	%r326, 0;
$L__BB1_50:
	.pragma "nounroll";
	mul.wide.u32 	%rd94, %r326, 4;
	mov.u64 	%rd95, __cudart_i2opi_f;
	add.s64 	%rd96, %rd95, %rd94;
	ld.global.nc.u32 	%r238, [%rd96];
	mad.wide.u32 	%rd97, %r238, %r78, %rd133;
	shr.u64 	%rd133, %rd97, 32;
	add.s64 	%rd98, %rd1, %rd94;
	st.local.u32 	[%rd98], %rd97;
	add.s32 	%r326, %r326, 1;
	setp.ne.s32 	%p66, %r326, 6;
	@%p66 bra 	$L__BB1_50;
	shr.u32 	%r239, %r77, 23;
	st.local.u32 	[%rd1+24], %rd133;
	and.b32  	%r81, %r239, 31;
	and.b32  	%r240, %r239, 224;
	add.s32 	%r241, %r240, -128;
	shr.u32 	%r242, %r241, 5;
	mul.wide.u32 	%rd99, %r242, 4;
	sub.s64 	%rd25, %rd1, %rd99;
	ld.local.u32 	%r327, [%rd25+24];
	ld.local.u32 	%r328, [%rd25+20];
	setp.eq.s32 	%p67, %r81, 0;
	@%p67 bra 	$L__BB1_53;
	shf.l.wrap.b32 	%r327, %r328, %r327, %r81;
	ld.local.u32 	%r243, [%rd25+16];
	shf.l.wrap.b32 	%r328, %r243, %r328, %r81;
$L__BB1_53:
	shr.u32 	%r244, %r327, 30;
	shf.l.wrap.b32 	%r245, %r328, %r327, 2;
	shl.b32 	%r246, %r328, 2;
	shr.u32 	%r247, %r245, 31;
	add.s32 	%r248, %r247, %r244;
	neg.s32 	%r249, %r248;
	setp.lt.s32 	%p68, %r77, 0;
	selp.b32 	%r329, %r249, %r248, %p68;
	xor.b32  	%r250, %r245, %r77;
	shr.s32 	%r251, %r245, 31;
	xor.b32  	%r252, %r251, %r245;
	xor.b32  	%r253, %r251, %r246;
	cvt.u64.u32 	%rd100, %r252;
	shl.b64 	%rd101, %rd100, 32;
	cvt.u64.u32 	%rd102, %r253;
	or.b64  	%rd103, %rd101, %rd102;
	cvt.rn.f64.s64 	%fd21, %rd103;
	mul.f64 	%fd22, %fd21, 0d3BF921FB54442D19;
	cvt.rn.f32.f64 	%f271, %fd22;
	neg.f32 	%f272, %f271;
	setp.lt.s32 	%p69, %r250, 0;
	selp.f32 	%f371, %f272, %f271, %p69;
	bra.uni 	$L__BB1_55;
$L__BB1_54:
	mov.f32 	%f273, 0f00000000;
	mul.rn.f32 	%f371, %f50, %f273;
	mov.b32 	%r329, 0;
$L__BB1_55:
	add.f32 	%f274, %f11, %f6;
	sqrt.rn.f32 	%f275, %f274;
	mul.rn.f32 	%f276, %f371, %f371;
	and.b32  	%r255, %r329, 1;
	setp.eq.b32 	%p70, %r255, 1;
	selp.f32 	%f277, 0f3F800000, %f371, %p70;
	fma.rn.f32 	%f278, %f276, %f277, 0f00000000;
	fma.rn.f32 	%f279, %f276, 0f37CBAC00, 0fBAB607ED;
	selp.f32 	%f280, %f279, 0fB94D4153, %p70;
	selp.f32 	%f281, 0f3D2AAABB, 0f3C0885E4, %p70;
	fma.rn.f32 	%f282, %f280, %f276, %f281;
	selp.f32 	%f283, 0fBEFFFFFF, 0fBE2AAAA8, %p70;
	fma.rn.f32 	%f284, %f282, %f276, %f283;
	fma.rn.f32 	%f285, %f284, %f278, %f277;
	and.b32  	%r256, %r329, 2;
	setp.eq.s32 	%p71, %r256, 0;
	mov.f32 	%f286, 0f00000000;
	sub.f32 	%f287, %f286, %f285;
	selp.f32 	%f288, %f285, %f287, %p71;
	fma.rn.f32 	%f289, %f288, 0f3E800000, %f49;
	abs.f32 	%f290, %f289;
	mul.f32 	%f291, %f71, %f290;
	setp.lt.f32 	%p72, %f275, %f291;
	cvt.f64.f32 	%fd5, %f275;
	cvt.f64.f32 	%fd23, %f291;
	mul.f64 	%fd6, %fd23, 0d3FE0000000000000;
	setp.lt.f64 	%p73, %fd6, %fd5;
	and.pred  	%p74, %p72, %p73;
	mov.b16 	%rs56, 0;
	mov.b16 	%rs35, 15;
	mov.u16 	%rs55, %rs35;
	@%p74 bra 	$L__BB1_58;
	setp.leu.f64 	%p75, %fd6, %fd5;
	mov.b16 	%rs55, 0;
	mov.u16 	%rs56, %rs55;
	@%p75 bra 	$L__BB1_58;
	mov.b16 	%rs56, 8;
	mov.u16 	%rs55, %rs35;
$L__BB1_58:
	setp.lt.s32 	%p76, %r4, 0;
	add.s16 	%rs16, %rs56, %rs11;
	add.s16 	%rs17, %rs55, %rs12;
	add.s16 	%rs18, %rs56, %rs13;
	add.f32 	%f56, %f11, %f8;
	setp.gt.f32 	%p77, %f12, %f9;
	selp.f32 	%f292, %f12, %f9, %p77;
	selp.f32 	%f293, %f9, %f12, %p77;
	div.rn.f32 	%f294, %f293, %f292;
	mul.f32 	%f295, %f294, %f294;
	fma.rn.f32 	%f296, %f295, 0f3B33710B, 0fBC807748;
	fma.rn.f32 	%f297, %f296, %f295, 0f3D2CDAB2;
	fma.rn.f32 	%f298, %f297, %f295, 0fBD992D10;
	fma.rn.f32 	%f299, %f298, %f295, 0f3DD9EA6C;
	fma.rn.f32 	%f300, %f299, %f295, 0fBE117CB1;
	fma.rn.f32 	%f301, %f300, %f295, 0f3E4CBCE0;
	fma.rn.f32 	%f302, %f301, %f295, 0fBEAAAA7D;
	mul.f32 	%f303, %f295, %f302;
	fma.rn.f32 	%f304, %f303, %f294, %f294;
	neg.f32 	%f305, %f304;
	fma.rn.f32 	%f306, 0f3F6EE581, 0f3FD774EB, %f305;
	selp.f32 	%f307, %f306, %f304, %p77;
	selp.f32 	%f308, 0f3F6EE581, 0f3FEEE581, %p77;
	selp.f32 	%f309, %f304, %f305, %p77;
	fma.rn.f32 	%f310, %f308, 0f3FD774EB, %f309;
	selp.f32 	%f311, %f310, %f307, %p76;
	add.f32 	%f312, %f12, %f9;
	setp.eq.f32 	%p78, %f292, 0f00000000;
	setp.eq.f32 	%p79, %f9, %f12;
	selp.f32 	%f313, 0f4016CBE4, 0f3F490FDB, %p76;
	selp.f32 	%f314, %f313, %f311, %p79;
	selp.f32 	%f315, 0f40490FDB, 0f00000000, %p76;
	selp.f32 	%f316, %f315, %f314, %p78;
	abs.f32 	%f317, %f312;
	setp.nan.f32 	%p80, %f317, %f317;
	copysign.f32 	%f318, %f10, %f316;
	selp.f32 	%f319, %f312, %f318, %p80;
	add.f32 	%f57, %f319, 0f3F060A92;
	add.f32 	%f58, %f57, %f57;
	mul.f32 	%f320, %f58, 0f3F22F983;
	cvt.rni.s32.f32 	%r333, %f320;
	cvt.rn.f32.s32 	%f321, %r333;
	fma.rn.f32 	%f322, %f321, 0fBFC90FDA, %f58;
	fma.rn.f32 	%f323, %f321, 0fB3A22168, %f322;
	fma.rn.f32 	%f372, %f321, 0fA7C234C5, %f323;
	abs.f32 	%f60, %f58;
	setp.ltu.f32 	%p81, %f60, 0f47CE4780;
	@%p81 bra 	$L__BB1_66;
	setp.eq.f32 	%p82, %f60, 0f7F800000;
	@%p82 bra 	$L__BB1_65;
	mov.b32 	%r91, %f58;
	shl.b32 	%r258, %r91, 8;
	or.b32  	%r92, %r258, -2147483648;
	mov.b64 	%rd134, 0;
	mov.b32 	%r330, 0;
$L__BB1_61:
	.pragma "nounroll";
	mul.wide.u32 	%rd105, %r330, 4;
	mov.u64 	%rd106, __cudart_i2opi_f;
	add.s64 	%rd107, %rd106, %rd105;
	ld.global.nc.u32 	%r259, [%rd107];
	mad.wide.u32 	%rd108, %r259, %r92, %rd134;
	shr.u64 	%rd134, %rd108, 32;
	add.s64 	%rd109, %rd2, %rd105;
	st.local.u32 	[%rd109], %rd108;
	add.s32 	%r330, %r330, 1;
	setp.ne.s32 	%p83, %r330, 6;
	@%p83 bra 	$L__BB1_61;
	shr.u32 	%r260, %r91, 23;
	st.local.u32 	[%rd2+24], %rd134;
	and.b32  	%r95, %r260, 31;
	and.b32  	%r261, %r260, 224;
	add.s32 	%r262, %r261, -128;
	shr.u32 	%r263, %r262, 5;
	mul.wide.u32 	%rd110, %r263, 4;
	sub.s64 	%rd28, %rd2, %rd110;
	ld.local.u32 	%r331, [%rd28+24];
	ld.local.u32 	%r332, [%rd28+20];
	setp.eq.s32 	%p84, %r95, 0;
	@%p84 bra 	$L__BB1_64;
	shf.l.wrap.b32 	%r331, %r332, %r331, %r95;
	ld.local.u32 	%r264, [%rd28+16];
	shf.l.wrap.b32 	%r332, %r264, %r332, %r95;
$L__BB1_64:
	shr.u32 	%r265, %r331, 30;
	shf.l.wrap.b32 	%r266, %r332, %r331, 2;
	shl.b32 	%r267, %r332, 2;
	shr.u32 	%r268, %r266, 31;
	add.s32 	%r269, %r268, %r265;
	neg.s32 	%r270, %r269;
	setp.lt.s32 	%p85, %r91, 0;
	selp.b32 	%r333, %r270, %r269, %p85;
	xor.b32  	%r271, %r266, %r91;
	shr.s32 	%r272, %r266, 31;
	xor.b32  	%r273, %r272, %r266;
	xor.b32  	%r274, %r272, %r267;
	cvt.u64.u32 	%rd111, %r273;
	shl.b64 	%rd112, %rd111, 32;
	cvt.u64.u32 	%rd113, %r274;
	or.b64  	%rd114, %rd112, %rd113;
	cvt.rn.f64.s64 	%fd24, %rd114;
	mul.f64 	%fd25, %fd24, 0d3BF921FB54442D19;
	cvt.rn.f32.f64 	%f324, %fd25;
	neg.f32 	%f325, %f324;
	setp.lt.s32 	%p86, %r271, 0;
	selp.f32 	%f372, %f325, %f324, %p86;
	bra.uni 	$L__BB1_66;
$L__BB1_65:
	mov.f32 	%f326, 0f00000000;
	mul.rn.f32 	%f372, %f58, %f326;
	mov.b32 	%r333, 0;
$L__BB1_66:
	mul.rn.f32 	%f327, %f372, %f372;
	and.b32  	%r276, %r333, 1;
	setp.eq.b32 	%p87, %r276, 1;
	selp.f32 	%f328, 0f3F800000, %f372, %p87;
	fma.rn.f32 	%f329, %f327, %f328, 0f00000000;
	fma.rn.f32 	%f330, %f327, 0f37CBAC00, 0fBAB607ED;
	selp.f32 	%f331, %f330, 0fB94D4153, %p87;
	selp.f32 	%f332, 0f3D2AAABB, 0f3C0885E4, %p87;
	fma.rn.f32 	%f333, %f331, %f327, %f332;
	selp.f32 	%f334, 0fBEFFFFFF, 0fBE2AAAA8, %p87;
	fma.rn.f32 	%f335, %f333, %f327, %f334;
	fma.rn.f32 	%f336, %f335, %f329, %f328;
	and.b32  	%r277, %r333, 2;
	setp.eq.s32 	%p88, %r277, 0;
	mov.f32 	%f337, 0f00000000;
	sub.f32 	%f338, %f337, %f336;
	selp.f32 	%f64, %f336, %f338, %p88;
	mul.f32 	%f65, %f57, 0f40C00000;
	mul.f32 	%f339, %f65, 0f3F22F983;
	cvt.rni.s32.f32 	%r337, %f339;
	cvt.rn.f32.s32 	%f340, %r337;
	fma.rn.f32 	%f341, %f340, 0fBFC90FDA, %f65;
	fma.rn.f32 	%f342, %f340, 0fB3A22168, %f341;
	fma.rn.f32 	%f373, %f340, 0fA7C234C5, %f342;
	abs.f32 	%f67, %f65;
	setp.ltu.f32 	%p89, %f67, 0f47CE4780;
	@%p89 bra 	$L__BB1_74;
	setp.eq.f32 	%p90, %f67, 0f7F800000;
	@%p90 bra 	$L__BB1_73;
	mov.b32 	%r105, %f65;
	shl.b32 	%r279, %r105, 8;
	or.b32  	%r106, %r279, -2147483648;
	mov.b64 	%rd135, 0;
	mov.b32 	%r334, 0;
$L__BB1_69:
	.pragma "nounroll";
	mul.wide.u32 	%rd116, %r334, 4;
	add.s64 	%rd118, %rd117, %rd116;
	ld.global.nc.u32 	%r280, [%rd118];
	mad.wide.u32 	%rd119, %r280, %r106, %rd135;
	shr.u64 	%rd135, %rd119, 32;
	add.s64 	%rd120, %rd1, %rd116;
	st.local.u32 	[%rd120], %rd119;
	add.s32 	%r334, %r334, 1;
	setp.ne.s32 	%p91, %r334, 6;
	@%p91 bra 	$L__BB1_69;
	shr.u32 	%r281, %r105, 23;
	st.local.u32 	[%rd1+24], %rd135;
	and.b32  	%r109, %r281, 31;
	and.b32  	%r282, %r281, 224;
	add.s32 	%r283, %r282, -128;
	shr.u32 	%r284, %r283, 5;
	mul.wide.u32 	%rd121, %r284, 4;
	sub.s64 	%rd31, %rd1, %rd121;
	ld.local.u32 	%r335, [%rd31+24];
	ld.local.u32 	%r336, [%rd31+20];
	setp.eq.s32 	%p92, %r109, 0;
	@%p92 bra 	$L__BB1_72;
	shf.l.wrap.b32 	%r335, %r336, %r335, %r109;
	ld.local.u32 	%r285, [%rd31+16];
	shf.l.wrap.b32 	%r336, %r285, %r336, %r109;
$L__BB1_72:
	shr.u32 	%r286, %r335, 30;
	shf.l.wrap.b32 	%r287, %r336, %r335, 2;
	shl.b32 	%r288, %r336, 2;
	shr.u32 	%r289, %r287, 31;
	add.s32 	%r290, %r289, %r286;
	neg.s32 	%r291, %r290;
	setp.lt.s32 	%p93, %r105, 0;
	selp.b32 	%r337, %r291, %r290, %p93;
	xor.b32  	%r292, %r287, %r105;
	shr.s32 	%r293, %r287, 31;
	xor.b32  	%r294, %r293, %r287;
	xor.b32  	%r295, %r293, %r288;
	cvt.u64.u32 	%rd122, %r294;
	shl.b64 	%rd123, %rd122, 32;
	cvt.u64.u32 	%rd124, %r295;
	or.b64  	%rd125, %rd123, %rd124;
	cvt.rn.f64.s64 	%fd26, %rd125;
	mul.f64 	%fd27, %fd26, 0d3BF921FB54442D19;
	cvt.rn.f32.f64 	%f343, %fd27;
	neg.f32 	%f344, %f343;
	setp.lt.s32 	%p94, %r292, 0;
	selp.f32 	%f373, %f344, %f343, %p94;
	bra.uni 	$L__BB1_74;
$L__BB1_73:
	mov.f32 	%f345, 0f00000000;
	mul.rn.f32 	%f373, %f65, %f345;
	mov.b32 	%r337, 0;
$L__BB1_74:
	sqrt.rn.f32 	%f346, %f56;
	mul.rn.f32 	%f347, %f373, %f373;
	and.b32  	%r297, %r337, 1;
	setp.eq.b32 	%p95, %r297, 1;
	selp.f32 	%f348, 0f3F800000, %f373, %p95;
	fma.rn.f32 	%f349, %f347, %f348, 0f00000000;
	fma.rn.f32 	%f350, %f347, 0f37CBAC00, 0fBAB607ED;
	selp.f32 	%f351, %f350, 0fB94D4153, %p95;
	selp.f32 	%f352, 0f3D2AAABB, 0f3C0885E4, %p95;
	fma.rn.f32 	%f353, %f351, %f347, %f352;
	selp.f32 	%f354, 0fBEFFFFFF, 0fBE2AAAA8, %p95;
	fma.rn.f32 	%f355, %f353, %f347, %f354;
	fma.rn.f32 	%f356, %f355, %f349, %f348;
	and.b32  	%r298, %r337, 2;
	setp.eq.s32 	%p96, %r298, 0;
	mov.f32 	%f357, 0f00000000;
	sub.f32 	%f358, %f357, %f356;
	selp.f32 	%f359, %f356, %f358, %p96;
	fma.rn.f32 	%f360, %f359, 0f3E800000, %f64;
	abs.f32 	%f361, %f360;
	mul.f32 	%f362, %f71, %f361;
	setp.lt.f32 	%p97, %f346, %f362;
	cvt.f64.f32 	%fd7, %f346;
	cvt.f64.f32 	%fd28, %f362;
	mul.f64 	%fd8, %fd28, 0d3FE0000000000000;
	setp.lt.f64 	%p98, %fd8, %fd7;
	and.pred  	%p99, %p97, %p98;
	mov.b16 	%rs58, 0;
	mov.b16 	%rs40, 15;
	mov.u16 	%rs57, %rs40;
	@%p99 bra 	$L__BB1_77;
	setp.leu.f64 	%p100, %fd8, %fd7;
	mov.b16 	%rs57, 0;
	mov.u16 	%rs58, %rs57;
	@%p100 bra 	$L__BB1_77;
	mov.b16 	%rs58, 8;
	mov.u16 	%rs57, %rs40;
$L__BB1_77:
	add.s16 	%rs48, %rs58, %rs16;
	add.s16 	%rs49, %rs57, %rs17;
	add.s16 	%rs50, %rs58, %rs18;
	add.s32 	%r305, %r305, 1;
	setp.ne.s32 	%p101, %r305, 4;
	@%p101 bra 	$L__BB1_1;
	and.b16  	%rs45, %rs48, 255;
	cvt.rn.f32.u16 	%f363, %rs45;
	cvt.rzi.u32.f32 	%r299, %f363;
	and.b16  	%rs46, %rs49, 255;
	cvt.rn.f32.u16 	%f364, %rs46;
	cvt.rzi.u32.f32 	%r300, %f364;
	and.b16  	%rs47, %rs50, 255;
	cvt.rn.f32.u16 	%f365, %rs47;
	cvt.rzi.u32.f32 	%r301, %f365;
	prmt.b32 	%r302, %r299, %r300, 0x3340U;
	prmt.b32 	%r303, %r301, 65520, 0x3340U;
	prmt.b32 	%r304, %r302, %r303, 0x5410U;
	st.global.u32 	[%rd3], %r304;
	ret;

}


// ===== COMPILED SASS (sm_100) =====

	.target	sm_100

	.elftype	@"ET_EXEC"


//--------------------- .note.nv.tkinfo           --------------------------
	.section	.note.nv.tkinfo,"",@"SHT_NOTE"
	.sectionflags	@"SHF_NOTE_NV_TKINFO"
	.tkinfo
        /*0018*/ 	.word	0x00000002
        /*0030*/ 	.string	""
        /*0030*/ 	.string	"ptxas"
        /*0030*/ 	.string	"Cuda compilation tools, release 13.0, V13.0.88"
        /*0030*/ 	.string	"Build cuda_13.0.r13.0/compiler.36424714_0"
        /*0030*/ 	.string	"-arch sm_100 -m 64 "



//--------------------- .note.nv.cuinfo           --------------------------
	.section	.note.nv.cuinfo,"",@"SHT_NOTE"
	.sectionflags	@"SHF_NOTE_NV_CUINFO"
        /*0018*/ 	.short	0x0002
        /*001a*/ 	.short	0x0064
        /*001c*/ 	.short	0x0082
	.zero		2


//--------------------- .nv.info                  --------------------------
	.section	.nv.info,"",@"SHT_CUDA_INFO"
	.align	4


	//----- nvinfo : EIATTR_REGCOUNT
	.align		4
        /*0000*/ 	.byte	0x04, 0x2f
        /*0002*/ 	.short	(.L_2 - .L_1)
	.align		4
.L_1:
        /*0004*/ 	.word	index@(_Z13clover_kernelILi2ELi2EEvP6uchar4S1_fm4dim3)
        /*0008*/ 	.word	0x00000020


	//----- nvinfo : EIATTR_FRAME_SIZE
	.align		4
.L_2:
        /*000c*/ 	.byte	0x04, 0x11
        /*000e*/ 	.short	(.L_4 - .L_3)
	.align		4
.L_3:
        /*0010*/ 	.word	index@($__internal_3_$__cuda_sm3x_div_rn_noftz_f32_slowpath)
        /*0014*/ 	.word	0x00000020


	//----- nvinfo : EIATTR_FRAME_SIZE
	.align		4
.L_4:
        /*0018*/ 	.byte	0x04, 0x11
        /*001a*/ 	.short	(.L_6 - .L_5)
	.align		4
.L_5:
        /*001c*/ 	.word	index@($__internal_2_$__cuda_sm20_sqrt_rn_f32_slowpath)
        /*0020*/ 	.word	0x00000020


	//----- nvinfo : EIATTR_FRAME_SIZE
	.align		4
.L_6:
        /*0024*/ 	.byte	0x04, 0x11
        /*0026*/ 	.short	(.L_8 - .L_7)
	.align		4
.L_7:
        /*0028*/ 	.word	index@(_Z13clover_kernelILi2ELi2EEvP6uchar4S1_fm4dim3)
        /*002c*/ 	.word	0x00000020


	//----- nvinfo : EIATTR_REGCOUNT
	.align		4
.L_8:
        /*0030*/ 	.byte	0x04, 0x2f
        /*0032*/ 	.short	(.L_10 - .L_9)
	.align		4
.L_9:
        /*0034*/ 	.word	index@(_Z13clover_kernelILi4ELi4EEvP6uchar4S1_fm4dim3)
        /*0038*/ 	.word	0x00000024


	//----- nvinfo : EIATTR_FRAME_SIZE
	.align		4
.L_10:
        /*003c*/ 	.byte	0x04, 0x11
        /*003e*/ 	.short	(.L_12 - .L_11)
	.align		4
.L_11:
        /*0040*/ 	.word	index@($__internal_1_$__cuda_sm3x_div_rn_noftz_f32_slowpath)
        /*0044*/ 	.word	0x00000020


	//----- nvinfo : EIATTR_FRAME_SIZE
	.align		4
.L_12:
        /*0048*/ 	.byte	0x04, 0x11
        /*004a*/ 	.short	(.L_14 - .L_13)
	.align		4
.L_13:
        /*004c*/ 	.word	index@($__internal_0_$__cuda_sm20_sqrt_rn_f32_slowpath)
        /*0050*/ 	.word	0x00000020


	//----- nvinfo : EIATTR_FRAME_SIZE
	.align		4
.L_14:
        /*0054*/ 	.byte	0x04, 0x11
        /*0056*/ 	.short	(.L_16 - .L_15)
	.align		4
.L_15:
        /*0058*/ 	.word	index@(_Z13clover_kernelILi4ELi4EEvP6uchar4S1_fm4dim3)
        /*005c*/ 	.word	0x00000020


	//----- nvinfo : EIATTR_MIN_STACK_SIZE
	.align		4
.L_16:
        /*0060*/ 	.byte	0x04, 0x12
        /*0062*/ 	.short	(.L_18 - .L_17)
	.align		4
.L_17:
        /*0064*/ 	.word	index@(_Z13clover_kernelILi4ELi4EEvP6uchar4S1_fm4dim3)
        /*0068*/ 	.word	0x00000020


	//----- nvinfo : EIATTR_MIN_STACK_SIZE
	.align		4
.L_18:
        /*006c*/ 	.byte	0x04, 0x12
        /*006e*/ 	.short	(.L_20 - .L_19)
	.align		4
.L_19:
        /*0070*/ 	.word	index@(_Z13clover_kernelILi2ELi2EEvP6uchar4S1_fm4dim3)
        /*0074*/ 	.word	0x00000020
.L_20:


//--------------------- .nv.compat                --------------------------
	.section	.nv.compat,"",@"SHT_CUDA_COMPAT_INFO"
	.align	4
        /*0000*/ 	.byte	0x02, 0x09, 0x00, 0x00, 0x02, 0x02, 0x01, 0x00, 0x02, 0x05, 0x05, 0x00, 0x03, 0x07, 0x01, 0x01
        /*0010*/ 	.byte	0x02, 0x03, 0x00, 0x00, 0x02, 0x06, 0x01, 0x00, 0x04, 0x0b, 0x08, 0x00, 0x01, 0x00, 0x00, 0x00
        /*0020*/ 	.byte	0x00, 0x00, 0x00, 0x00


//--------------------- .nv.info._Z13clover_kernelILi4ELi4EEvP6uchar4S1_fm4dim3 --------------------------
	.section	.nv.info._Z13clover_kernelILi4ELi4EEvP6uchar4S1_fm4dim3,"",@"SHT_CUDA_INFO"
	.sectionflags	@""
	.align	4


	//----- nvinfo : EIATTR_CUDA_API_VERSION
	.align		4
        /*0000*/ 	.byte	0x04, 0x37
        /*0002*/ 	.short	(.L_22 - .L_21)
.L_21:
        /*0004*/ 	.word	0x00000082


	//----- nvinfo : EIATTR_KPARAM_INFO
	.align		4
.L_22:
        /*0008*/ 	.byte	0x04, 0x17
        /*000a*/ 	.short	(.L_24 - .L_23)
.L_23:
        /*000c*/ 	.word	0x00000000
        /*0010*/ 	.short	0x0004
        /*0012*/ 	.short	0x0020
        /*0014*/ 	.byte	0x00, 0xf0, 0x31, 0x00


	//----- nvinfo : EIATTR_KPARAM_INFO
	.align		4
.L_24:
        /*0018*/ 	.byte	0x04, 0x17
        /*001a*/ 	.short	(.L_26 - .L_25)
.L_25:
        /*001c*/ 	.word	0x00000000
        /*0020*/ 	.short	0x0003
        /*0022*/ 	.short	0x0018
        /*0024*/ 	.byte	0x00, 0xf0, 0x21, 0x00


	//----- nvinfo : EIATTR_KPARAM_INFO
	.align		4
.L_26:
        /*0028*/ 	.byte	0x04, 0x17
        /*002a*/ 	.short	(.L_28 - .L_27)
.L_27:
        /*002c*/ 	.word	0x00000000
        /*0030*/ 	.short	0x0002
        /*0032*/ 	.short	0x0010
        /*0034*/ 	.byte	0x00, 0xf0, 0x11, 0x00


	//----- nvinfo : EIATTR_KPARAM_INFO
	.align		4
.L_28:
        /*0038*/ 	.byte	0x04, 0x17
        /*003a*/ 	.short	(.L_30 - .L_29)
.L_29:
        /*003c*/ 	.word	0x00000000
        /*0040*/ 	.short	0x0001
        /*0042*/ 	.short	0x0008
        /*0044*/ 	.byte	0x00, 0xf5, 0x21, 0x00


	//----- nvinfo : EIATTR_KPARAM_INFO
	.align		4
.L_30:
        /*0048*/ 	.byte	0x04, 0x17
        /*004a*/ 	.short	(.L_32 - .L_31)
.L_31:
        /*004c*/ 	.word	0x00000000
        /*0050*/ 	.short	0x0000
        /*0052*/ 	.short	0x0000
        /*0054*/ 	.byte	0x00, 0xf5, 0x21, 0x00


	//----- nvinfo : EIATTR_SPARSE_MMA_MASK
	.align		4
.L_32:
        /*0058*/ 	.byte	0x03, 0x50
        /*005a*/ 	.short	0x0000


	//----- nvinfo : EIATTR_MAXREG_COUNT
	.align		4
        /*005c*/ 	.byte	0x03, 0x1b
        /*005e*/ 	.short	0x00ff


	//----- nvinfo : EIATTR_MERCURY_ISA_VERSION
	.align		4
        /*0060*/ 	.byte	0x03, 0x5f
        /*0062*/ 	.short	0x0101


	//----- nvinfo : EIATTR_VRC_CTA_INIT_COUNT
	.align		4
        /*0064*/ 	.byte	0x02, 0x4a
	.zero		1
	.zero		1


	//----- nvinfo : EIATTR_EXIT_INSTR_OFFSETS
	.align		4
        /*0068*/ 	.byte	0x04, 0x1c
        /*006a*/ 	.short	(.L_34 - .L_33)


	//   ....[0]....
.L_33:
        /*006c*/ 	.word	0x00003fe0


	//----- nvinfo : EIATTR_CRS_STACK_SIZE
	.align		4
.L_34:
        /*0070*/ 	.byte	0x04, 0x1e
        /*0072*/ 	.short	(.L_36 - .L_35)
.L_35:
        /*0074*/ 	.word	0x00000000


	//----- nvinfo : EIATTR_CBANK_PARAM_SIZE
	.align		4
.L_36:
        /*0078*/ 	.byte	0x03, 0x19
        /*007a*/ 	.short	0x002c


	//----- nvinfo : EIATTR_PARAM_CBANK
	.align		4
        /*007c*/ 	.byte	0x04, 0x0a
        /*007e*/ 	.short	(.L_38 - .L_37)
	.align		4
.L_37:
        /*0080*/ 	.word	index@(.nv.constant0._Z13clover_kernelILi4ELi4EEvP6uchar4S1_fm4dim3)
        /*0084*/ 	.short	0x0380
        /*0086*/ 	.short	0x002c


	//----- nvinfo : EIATTR_SW_WAR
	.align		4
.L_38:
        /*0088*/ 	.byte	0x04, 0x36
        /*008a*/ 	.short	(.L_40 - .L_39)
.L_39:
        /*008c*/ 	.word	0x00000008
.L_40:


//--------------------- .nv.info._Z13clover_kernelILi2ELi2EEvP6uchar4S1_fm4dim3 --------------------------
	.section	.nv.info._Z13clover_kernelILi2ELi2EEvP6uchar4S1_fm4dim3,"",@"SHT_CUDA_INFO"
	.sectionflags	@""
	.align	4


	//----- nvinfo : EIATTR_CUDA_API_VERSION
	.align		4
        /*0000*/ 	.byte	0x04, 0x37
        /*0002*/ 	.short	(.L_42 - .L_41)
.L_41:
        /*0004*/ 	.word	0x00000082


	//----- nvinfo : EIATTR_KPARAM_INFO
	.align		4
.L_42:
        /*0008*/ 	.byte	0x04, 0x17
        /*000a*/ 	.short	(.L_44 - .L_43)
.L_43:
        /*000c*/ 	.word	0x00000000
        /*0010*/ 	.short	0x0004
        /*0012*/ 	.short	0x0020
        /*0014*/ 	.byte	0x00, 0xf0, 0x31, 0x00


	//----- nvinfo : EIATTR_KPARAM_INFO
	.align		4
.L_44:
        /*0018*/ 	.byte	0x04, 0x17
        /*001a*/ 	.short	(.L_46 - .L_45)
.L_45:
        /*001c*/ 	.word	0x00000000
        /*0020*/ 	.short	0x0003
        /*0022*/ 	.short	0x0018
        /*0024*/ 	.byte	0x00, 0xf0, 0x21, 0x00


	//----- nvinfo : EIATTR_KPARAM_INFO
	.align		4
.L_46:
        /*0028*/ 	.byte	0x04, 0x17
        /*002a*/ 	.short	(.L_48 - .L_47)
.L_47:
        /*002c*/ 	.word	0x00000000
        /*0030*/ 	.short	0x0002
        /*0032*/ 	.short	0x0010
        /*0034*/ 	.byte	0x00, 0xf0, 0x11, 0x00


	//----- nvinfo : EIATTR_KPARAM_INFO
	.align		4
.L_48:
        /*0038*/ 	.byte	0x04, 0x17
        /*003a*/ 	.short	(.L_50 - .L_49)
.L_49:
        /*003c*/ 	.word	0x00000000
        /*0040*/ 	.short	0x0001
        /*0042*/ 	.short	0x0008
        /*0044*/ 	.byte	0x00, 0xf5, 0x21, 0x00


	//----- nvinfo : EIATTR_KPARAM_INFO
	.align		4
.L_50:
        /*0048*/ 	.byte	0x04, 0x17
        /*004a*/ 	.short	(.L_52 - .L_51)
.L_51:
        /*004c*/ 	.word	0x00000000
        /*0050*/ 	.short	0x0000
        /*0052*/ 	.short	0x0000
        /*0054*/ 	.byte	0x00, 0xf5, 0x21, 0x00


	//----- nvinfo : EIATTR_SPARSE_MMA_MASK
	.align		4
.L_52:
        /*0058*/ 	.byte	0x03, 0x50
        /*005a*/ 	.short	0x0000


	//----- nvinfo : EIATTR_MAXREG_COUNT
	.align		4
        /*005c*/ 	.byte	0x03, 0x1b
        /*005e*/ 	.short	0x00ff


	//----- nvinfo : EIATTR_MERCURY_ISA_VERSION
	.align		4
        /*0060*/ 	.byte	0x03, 0x5f
        /*0062*/ 	.short	0x0101


	//----- nvinfo : EIATTR_VRC_CTA_INIT_COUNT
	.align		4
        /*0064*/ 	.byte	0x02, 0x4a
	.zero		1
	.zero		1


	//----- nvinfo : EIATTR_EXIT_INSTR_OFFSETS
	.align		4
        /*0068*/ 	.byte	0x04, 0x1c
        /*006a*/ 	.short	(.L_54 - .L_53)


	//   ....[0]....
.L_53:
        /*006c*/ 	.word	0x00004080


	//----- nvinfo : EIATTR_CRS_STACK_SIZE
	.align		4
.L_54:
        /*0070*/ 	.byte	0x04, 0x1e
        /*0072*/ 	.short	(.L_56 - .L_55)
.L_55:
        /*0074*/ 	.word	0x00000000


	//----- nvinfo : EIATTR_CBANK_PARAM_SIZE
	.align		4
.L_56:
        /*0078*/ 	.byte	0x03, 0x19
        /*007a*/ 	.short	0x002c


	//----- nvinfo : EIATTR_PARAM_CBANK
	.align		4
        /*007c*/ 	.byte	0x04, 0x0a
        /*007e*/ 	.short	(.L_58 - .L_57)
	.align		4
.L_57:
        /*0080*/ 	.word	index@(.nv.constant0._Z13clover_kernelILi2ELi2EEvP6uchar4S1_fm4dim3)
        /*0084*/ 	.short	0x0380
        /*0086*/ 	.short	0x002c


	//----- nvinfo : EIATTR_SW_WAR
	.align		4
.L_58:
        /*0088*/ 	.byte	0x04, 0x36
        /*008a*/ 	.short	(.L_60 - .L_59)
.L_59:
        /*008c*/ 	.word	0x00000008
.L_60:


//--------------------- .nv.callgraph             --------------------------
	.section	.nv.callgraph,"",@"SHT_CUDA_CALLGRAPH"
	.align	4
	.sectionentsize	8
	.align		4
        /*0000*/ 	.word	0x00000000
	.align		4
        /*0004*/ 	.word	0xffffffff
	.align		4
        /*0008*/ 	.word	0x00000000
	.align		4
        /*000c*/ 	.word	0xfffffffe
	.align		4
        /*0010*/ 	.word	0x00000000
	.align		4
        /*0014*/ 	.word	0xfffffffd
	.align		4
        /*0018*/ 	.word	0x00000000
	.align		4
        /*001c*/ 	.word	0xfffffffc


//--------------------- .nv.constant4             --------------------------
	.section	.nv.constant4,"a",@progbits
	.align	8
	.align		8
.nv.constant4:
        /*0000*/ 	.dword	__cudart_i2opi_f


//--------------------- .text._Z13clover_kernelILi4ELi4EEvP6uchar4S1_fm4dim3 --------------------------
	.section	.text._Z13clover_kernelILi4ELi4EEvP6uchar4S1_fm4dim3,"ax",@progbits
	.align	128
        .global         _Z13clover_kernelILi4ELi4EEvP6uchar4S1_fm4dim3
        .type           _Z13clover_kernelILi4ELi4EEvP6uchar4S1_fm4dim3,@function
        .size           _Z13clover_kernelILi4ELi4EEvP6uchar4S1_fm4dim3,(.L_x_144 - _Z13clover_kernelILi4ELi4EEvP6uchar4S1_fm4dim3)
        .other          _Z13clover_kernelILi4ELi4EEvP6uchar4S1_fm4dim3,@"STO_CUDA_ENTRY STV_DEFAULT"
_Z13clover_kernelILi4ELi4EEvP6uchar4S1_fm4dim3:
.text._Z13clover_kernelILi4ELi4EEvP6uchar4S1_fm4dim3:
[----:B------:R-:W0:Y:S01]  /*0000*/  LDC R1, c[0x0][0x37c] ;  /* 0x0000df00ff017b82 */ /* 0x000e220000000800 */
[----:B------:R-:W1:Y:S07]  /*0010*/  S2R R5, SR_TID.X ;  /* 0x0000000000057919 */ /* 0x000e6e0000002100 */
[----:B------:R-:W1:Y:S01]  /*0020*/  S2UR UR4, SR_CTAID.X ;  /* 0x00000000000479c3 */ /* 0x000e620000002500 */
[----:B------:R-:W2:Y:S01]  /*0030*/  LDCU.64 UR6, c[0x0][0x398] ;  /* 0x00007300ff0677ac */ /* 0x000ea20008000a00 */
[----:B0-----:R-:W-:Y:S01]  /*0040*/  VIADD R1, R1, 0xffffffe0 ;  /* 0xffffffe001017836 */ /* 0x001fe20000000000 */
[----:B------:R-:W0:Y:S01]  /*0050*/  S2R R0, SR_TID.Y ;  /* 0x0000000000007919 */ /* 0x000e220000002200 */
[----:B------:R-:W-:Y:S01]  /*0060*/  PRMT R21, RZ, 0x7610, R21 ;  /* 0x00007610ff157816 */ /* 0x000fe20000000015 */
[----:B------:R-:W3:Y:S01]  /*0070*/  LDCU.64 UR10, c[0x0][0x3a0] ;  /* 0x00007400ff0a77ac */ /* 0x000ee20008000a00 */
[----:B------:R-:W-:-:S02]  /*0080*/  PRMT R22, RZ, 0x7610, R22 ;  /* 0x00007610ff167816 */ /* 0x000fc40000000016 */
[----:B------:R-:W1:Y:S01]  /*0090*/  LDC R4, c[0x0][0x360] ;  /* 0x0000d800ff047b82 */ /* 0x000e620000000800 */
[----:B------:R-:W4:Y:S07]  /*00a0*/  LDCU.64 UR8, c[0x0][0x380] ;  /* 0x00007000ff0877ac */ /* 0x000f2e0008000a00 */
[----:B------:R-:W0:Y:S08]  /*00b0*/  S2UR UR5, SR_CTAID.Y ;  /* 0x00000000000579c3 */ /* 0x000e300000002600 */
[----:B------:R-:W0:Y:S01]  /*00c0*/  LDC R7, c[0x0][0x364] ;  /* 0x0000d900ff077b82 */ /* 0x000e220000000800 */
[----:B-1----:R-:W-:Y:S01]  /*00d0*/  IMAD R4, R4, UR4, R5 ;  /* 0x0000000404047c24 */ /* 0x002fe2000f8e0205 */
[----:B------:R-:W-:-:S04]  /*00e0*/  UMOV UR4, URZ ;  /* 0x000000ff00047c82 */ /* 0x000fc80008000000 */
[----:B------:R-:W-:Y:S01]  /*00f0*/  SHF.R.S32.HI R5, RZ, 0x1f, R4 ;  /* 0x0000001fff057819 */ /* 0x000fe20000011404 */
[----:B0-----:R-:W-:-:S04]  /*0100*/  IMAD R7, R7, UR5, R0 ;  /* 0x0000000507077c24 */ /* 0x001fc8000f8e0200 */
[C---:B--2---:R-:W-:Y:S01]  /*0110*/  IMAD.WIDE.U32 R2, R7.reuse, UR6, R4 ;  /* 0x0000000607027c25 */ /* 0x044fe2000f8e0004 */
[----:B---3--:R-:W-:-:S03]  /*0120*/  IADD3 R6, PT, PT, -R7, UR11, RZ ;  /* 0x0000000b07067c10 */ /* 0x008fc6000fffe1ff */
[----:B------:R-:W-:Y:S01]  /*0130*/  IMAD R5, R7, UR7, R3 ;  /* 0x0000000707057c24 */ /* 0x000fe2000f8e0203 */
[----:B----4-:R-:W-:Y:S01]  /*0140*/  LEA R18, P0, R2, UR8, 0x2 ;  /* 0x0000000802127c11 */ /* 0x010fe2000f8010ff */
[----:B------:R-:W-:Y:S01]  /*0150*/  VIADD R3, R4, -UR10 ;  /* 0x8000000a04037c36 */ /* 0x000fe20008000000 */
[----:B------:R-:W-:Y:S02]  /*0160*/  I2FP.F32.S32 R6, R6 ;  /* 0x0000000600067245 */ /* 0x000fe40000201400 */
[--C-:B------:R-:W-:Y:S01]  /*0170*/  LEA.HI.X R19, R2, UR9, R5.reuse, 0x2, P0 ;  /* 0x0000000902137c11 */ /* 0x100fe200080f1405 */
[----:B------:R-:W0:Y:S01]  /*0180*/  LDCU.64 UR8, c[0x0][0x358] ;  /* 0x00006b00ff0877ac */ /* 0x000e220008000a00 */
[----:B------:R-:W-:Y:S02]  /*0190*/  I2FP.F32.S32 R4, R3 ;  /* 0x0000000300047245 */ /* 0x000fe40000201400 */
[----:B------:R-:W-:-:S03]  /*01a0*/  PRMT R5, RZ, 0x7610, R5 ;  /* 0x00007610ff057816 */ /* 0x000fc60000000005 */
[C---:B------:R-:W-:Y:S01]  /*01b0*/  FADD R7, R4.reuse, 0.25 ;  /* 0x3e80000004077421 */ /* 0x040fe20000000000 */
[C---:B------:R-:W-:Y:S01]  /*01c0*/  FADD R8, R4.reuse, 0.5 ;  /* 0x3f00000004087421 */ /* 0x040fe20000000000 */
[C---:B------:R-:W-:Y:S01]  /*01d0*/  FADD R9, R4.reuse, 0.75 ;  /* 0x3f40000004097421 */ /* 0x040fe20000000000 */
[----:B------:R-:W-:Y:S01]  /*01e0*/  FMUL R10, R4, R4 ;  /* 0x00000004040a7220 */ /* 0x000fe20000400000 */
[----:B------:R-:W-:Y:S01]  /*01f0*/  FMUL R11, R7, R7 ;  /* 0x00000007070b7220 */ /* 0x000fe20000400000 */
[----:B------:R-:W-:Y:S01]  /*0200*/  FMUL R12, R8, R8 ;  /* 0x00000008080c7220 */ /* 0x000fe20000400000 */
[----:B------:R-:W-:-:S07]  /*0210*/  FMUL R13, R9, R9 ;  /* 0x00000009090d7220 */ /* 0x000fce0000400000 */
.L_x_58:
[----:B------:R-:W-:Y:S01]  /*0220*/  I2FP.F32.U32 R15, UR4 ;  /* 0x00000004000f7c45 */ /* 0x000fe20008201000 */
[----:B------:R-:W-:Y:S01]  /*0230*/  UIADD3 UR4, UPT, UPT, UR4, 0x1, URZ ;  /* 0x0000000104047890 */ /* 0x000fe2000fffe0ff */
[----:B------:R-:W-:Y:S01]  /*0240*/  BSSY.RECONVERGENT B0, `(.L_x_0) ;  /* 0x0000014000007945 */ /* 0x000fe20003800200 */
[----:B------:R-:W-:Y:S02]  /*0250*/  ISETP.GE.AND P2, PT, R3, RZ, PT ;  /* 0x000000ff0300720c */ /* 0x000fe40003f46270 */
[----:B------:R-:W-:Y:S01]  /*0260*/  FFMA R14, R15, 0.25, R6 ;  /* 0x3e8000000f0e7823 */ /* 0x000fe20000000006 */
[----:B------:R-:W-:-:S04]  /*0270*/  UISETP.NE.AND UP0, UPT, UR4, 0x4, UPT ;  /* 0x000000040400788c */ /* 0x000fc8000bf05270 */
[----:B------:R-:W-:-:S04]  /*0280*/  FSETP.GT.AND P1, PT, |R14|, |R4|, PT ;  /* 0x400000040e00720b */ /* 0x000fc80003f24200 */
[----:B------:R-:W-:Y:S02]  /*0290*/  FSEL R16, |R14|, |R4|, P1 ;  /* 0x400000040e107208 */ /* 0x000fe40000800200 */
[----:B------:R-:W-:Y:S02]  /*02a0*/  FSEL R0, |R4|, |R14|, P1 ;  /* 0x4000000e04007208 */ /* 0x000fe40000800200 */
[----:B------:R-:W1:Y:S08]  /*02b0*/  MUFU.RCP R15, R16 ;  /* 0x00000010000f7308 */ /* 0x000e700000001000 */
[----:B------:R-:W2:Y:S01]  /*02c0*/  FCHK P0, R0, R16 ;  /* 0x0000001000007302 */ /* 0x000ea20000000000 */
[----:B-1----:R-:W-:-:S04]  /*02d0*/  FFMA R2, -R16, R15, 1 ;  /* 0x3f80000010027423 */ /* 0x002fc8000000010f */
[----:B------:R-:W-:-:S04]  /*02e0*/  FFMA R15, R15, R2, R15 ;  /* 0x000000020f0f7223 */ /* 0x000fc8000000000f */
[----:B------:R-:W-:-:S04]  /*02f0*/  FFMA R2, R0, R15, RZ ;  /* 0x0000000f00027223 */ /* 0x000fc800000000ff */
[----:B------:R-:W-:-:S04]  /*0300*/  FFMA R17, -R16, R2, R0 ;  /* 0x0000000210117223 */ /* 0x000fc80000000100 */
[----:B------:R-:W-:Y:S01]  /*0310*/  FFMA R2, R15, R17, R2 ;  /* 0x000000110f027223 */ /* 0x000fe20000000002 */
[----:B------:R-:W-:Y:S01]  /*0320*/  FMUL R15, R14, R14 ;  /* 0x0000000e0e0f7220 */ /* 0x000fe20000400000 */
[----:B--2---:R-:W-:Y:S06]  /*0330*/  @!P0 BRA `(.L_x_1) ;  /* 0x0000000000108947 */ /* 0x004fec0003800000 */
[----:B------:R-:W-:Y:S01]  /*0340*/  IMAD.MOV.U32 R24, RZ, RZ, R16 ;  /* 0x000000ffff187224 */ /* 0x000fe200078e0010 */
[----:B------:R-:W-:-:S07]  /*0350*/  MOV R2, 0x370 ;  /* 0x0000037000027802 */ /* 0x000fce0000000f00 */
[----:B0-----:R-:W-:Y:S05]  /*0360*/  CALL.REL.NOINC `($__internal_1_$__cuda_sm3x_div_rn_noftz_f32_slowpath) ;  /* 0x0000003c00747944 */ /* 0x001fea0003c00000 */
[----:B------:R-:W-:-:S07]  /*0370*/  IMAD.MOV.U32 R2, RZ, RZ, R0 ;  /* 0x000000ffff027224 */ /* 0x000fce00078e0000 */
.L_x_1:
[----:B0-----:R-:W-:Y:S05]  /*0380*/  BSYNC.RECONVERGENT B0 ;  /* 0x0000000000007941 */ /* 0x001fea0003800200 */
.L_x_0:
[----:B------:R-:W-:Y:S02]  /*0390*/  IMAD.MOV.U32 R17, RZ, RZ, 0x3b33710b ;  /* 0x3b33710bff117424 */ /* 0x000fe400078e00ff */
[----:B------:R-:W-:Y:S01]  /*03a0*/  FMUL R0, R2, R2 ;  /* 0x0000000202007220 */ /* 0x000fe20000400000 */
[----:B------:R-:W-:Y:S01]  /*03b0*/  IMAD.MOV.U32 R20, RZ, RZ, 0x3f6ee581 ;  /* 0x3f6ee581ff147424 */ /* 0x000fe200078e00ff */
[----:B------:R-:W-:Y:S01]  /*03c0*/  FSETP.NEU.AND P3, PT, |R4|, |R14|, PT ;  /* 0x4000000e0400720b */ /* 0x000fe20003f6d200 */
[----:B------:R-:W-:Y:S01]  /*03d0*/  BSSY.RECONVERGENT B0, `(.L_x_2) ;  /* 0x0000058000007945 */ /* 0x000fe20003800200 */
[----:B------:R-:W-:Y:S01]  /*03e0*/  FFMA R17, R0, R17, -0.015681877732276916504 ;  /* 0xbc80774800117423 */ /* 0x000fe20000000011 */
[----:B------:R-:W-:-:S03]  /*03f0*/  FSETP.NEU.AND P0, PT, R16, RZ, PT ;  /* 0x000000ff1000720b */ /* 0x000fc60003f0d000 */
[----:B------:R-:W-:-:S04]  /*0400*/  FFMA R17, R0, R17, 0.042200751602649688721 ;  /* 0x3d2cdab200117423 */ /* 0x000fc80000000011 */
[----:B------:R-:W-:-:S04]  /*0410*/  FFMA R17, R0, R17, -0.074792981147766113281 ;  /* 0xbd992d1000117423 */ /* 0x000fc80000000011 */
[----:B------:R-:W-:-:S04]  /*0420*/  FFMA R17, R0, R17, 0.10640415549278259277 ;  /* 0x3dd9ea6c00117423 */ /* 0x000fc80000000011 */
[----:B------:R-:W-:-:S04]  /*0430*/  FFMA R17, R0, R17, -0.14207722246646881104 ;  /* 0xbe117cb100117423 */ /* 0x000fc80000000011 */
[----:B------:R-:W-:-:S04]  /*0440*/  FFMA R17, R0, R17, 0.19993925094604492188 ;  /* 0x3e4cbce000117423 */ /* 0x000fc80000000011 */
[----:B------:R-:W-:-:S04]  /*0450*/  FFMA R17, R0, R17, -0.33333197236061096191 ;  /* 0xbeaaaa7d00117423 */ /* 0x000fc80000000011 */
[----:B------:R-:W-:-:S04]  /*0460*/  FMUL R17, R0, R17 ;  /* 0x0000001100117220 */ /* 0x000fc80000400000 */
[----:B------:R-:W-:Y:S01]  /*0470*/  FFMA R17, R17, R2, R2 ;  /* 0x0000000211117223 */ /* 0x000fe20000000002 */
[----:B------:R-:W-:-:S03]  /*0480*/  FSEL R2, R20, 1.8663789033889770508, P1 ;  /* 0x3feee58114027808 */ /* 0x000fc60000800000 */
[----:B------:R-:W-:-:S05]  /*0490*/  FFMA R0, R20, 1.6832555532455444336, -R17 ;  /* 0x3fd774eb14007823 */ /* 0x000fca0000000811 */
[-C--:B------:R-:W-:Y:S01]  /*04a0*/  FSEL R23, R0, R17.reuse, P1 ;  /* 0x0000001100177208 */ /* 0x080fe20000800000 */
[----:B------:R-:W-:Y:S01]  /*04b0*/  IMAD.MOV.U32 R0, RZ, RZ, 0x4016cbe4 ;  /* 0x4016cbe4ff007424 */ /* 0x000fe200078e00ff */
[----:B------:R-:W-:-:S05]  /*04c0*/  FSEL R17, R17, -R17, P1 ;  /* 0x8000001111117208 */ /* 0x000fca0000800000 */
[----:B------:R-:W-:Y:S01]  /*04d0*/  @!P2 FFMA R23, R2, 1.6832555532455444336, R17 ;  /* 0x3fd774eb0217a823 */ /* 0x000fe20000000011 */
[----:B------:R-:W-:Y:S01]  /*04e0*/  @!P3 FSEL R23, R0, 0.78539818525314331055, !P2 ;  /* 0x3f490fdb0017b808 */ /* 0x000fe20005000000 */
[----:B------:R-:W-:Y:S01]  /*04f0*/  FADD R0, |R4|, |R14| ;  /* 0x4000000e04007221 */ /* 0x000fe20000000200 */
[----:B------:R-:W-:-:S04]  /*0500*/  @!P0 FSEL R23, RZ, 3.1415927410125732422, P2 ;  /* 0x40490fdbff178808 */ /* 0x000fc80001000000 */
[----:B------:R-:W-:Y:S02]  /*0510*/  FSETP.NAN.AND P0, PT, R0, R0, PT ;  /* 0x000000000000720b */ /* 0x000fe40003f08000 */
[----:B------:R-:W-:-:S04]  /*0520*/  LOP3.LUT R23, R23, 0x80000000, R14, 0xb8, !PT ;  /* 0x8000000017177812 */ /* 0x000fc800078eb80e */
[----:B------:R-:W-:-:S05]  /*0530*/  FSEL R23, R0, R23, P0 ;  /* 0x0000001700177208 */ /* 0x000fca0000000000 */
[----:B------:R-:W-:-:S04]  /*0540*/  FADD R26, R23, 0.52359879016876220703 ;  /* 0x3f060a92171a7421 */ /* 0x000fc80000000000 */
[----:B------:R-:W-:-:S04]  /*0550*/  FADD R23, R26, R26 ;  /* 0x0000001a1a177221 */ /* 0x000fc80000000000 */
[C---:B------:R-:W-:Y:S01]  /*0560*/  FMUL R2, R23.reuse, 0.63661974668502807617 ;  /* 0x3f22f98317027820 */ /* 0x040fe20000400000 */
[----:B------:R-:W-:-:S05]  /*0570*/  FSETP.GE.AND P0, PT, |R23|, 105615, PT ;  /* 0x47ce47801700780b */ /* 0x000fca0003f06200 */
[----:B------:R-:W0:Y:S02]  /*0580*/  F2I.NTZ R2, R2 ;  /* 0x0000000200027305 */ /* 0x000e240000203100 */
[----:B0-----:R-:W-:-:S05]  /*0590*/  I2FP.F32.S32 R0, R2 ;  /* 0x0000000200007245 */ /* 0x001fca0000201400 */
[----:B------:R-:W-:-:S04]  /*05a0*/  FFMA R17, R0, -1.5707962512969970703, R23 ;  /* 0xbfc90fda00117823 */ /* 0x000fc80000000017 */
[----:B------:R-:W-:-:S04]  /*05b0*/  FFMA R17, R0, -7.5497894158615963534e-08, R17 ;  /* 0xb3a2216800117823 */ /* 0x000fc80000000011 */
[----:B------:R-:W-:Y:S01]  /*05c0*/  FFMA R0, R0, -5.3903029534742383927e-15, R17 ;  /* 0xa7c234c500007823 */ /* 0x000fe20000000011 */
[----:B------:R-:W-:Y:S06]  /*05d0*/  @!P0 BRA `(.L_x_3) ;  /* 0x0000000000dc8947 */ /* 0x000fec0003800000 */
[----:B------:R-:W-:-:S13]  /*05e0*/  FSETP.NEU.AND P0, PT, |R23|, +INF , PT ;  /* 0x7f8000001700780b */ /* 0x000fda0003f0d200 */
[----:B------:R-:W-:Y:S01]  /*05f0*/  @!P0 FMUL R0, RZ, R23 ;  /* 0x00000017ff008220 */ /* 0x000fe20000400000 */
[----:B------:R-:W-:Y:S01]  /*0600*/  @!P0 IMAD.MOV.U32 R2, RZ, RZ, RZ ;  /* 0x000000ffff028224 */ /* 0x000fe200078e00ff */
[----:B------:R-:W-:Y:S06]  /*0610*/  @!P0 BRA `(.L_x_3) ;  /* 0x0000000000cc8947 */ /* 0x000fec0003800000 */
[----:B------:R-:W-:Y:S01]  /*0620*/  IMAD.SHL.U32 R2, R23, 0x100, RZ ;  /* 0x0000010017027824 */ /* 0x000fe200078e00ff */
[----:B------:R-:W0:Y:S01]  /*0630*/  LDCU.64 UR10, c[0x4][URZ] ;  /* 0x01000000ff0a77ac */ /* 0x000e220008000a00 */
[----:B------:R-:W-:Y:S02]  /*0640*/  IMAD.MOV.U32 R27, RZ, RZ, RZ ;  /* 0x000000ffff1b7224 */ /* 0x000fe400078e00ff */
[----:B------:R-:W-:Y:S01]  /*0650*/  IMAD.MOV.U32 R0, RZ, RZ, R1 ;  /* 0x000000ffff007224 */ /* 0x000fe200078e0001 */
[----:B------:R-:W-:Y:S01]  /*0660*/  LOP3.LUT R31, R2, 0x80000000, RZ, 0xfc, !PT ;  /* 0x80000000021f7812 */ /* 0x000fe200078efcff */
[----:B------:R-:W-:Y:S01]  /*0670*/  UMOV UR6, URZ ;  /* 0x000000ff00067c82 */ /* 0x000fe20008000000 */
[----:B------:R-:W-:-:S05]  /*0680*/  UMOV UR5, URZ ;  /* 0x000000ff00057c82 */ /* 0x000fca0008000000 */
.L_x_4:
[----:B0-----:R-:W-:Y:S02]  /*0690*/  IMAD.U32 R16, RZ, RZ, UR10 ;  /* 0x0000000aff107e24 */ /* 0x001fe4000f8e00ff */
[----:B------:R-:W-:-:S05]  /*06a0*/  IMAD.U32 R17, RZ, RZ, UR11 ;  /* 0x0000000bff117e24 */ /* 0x000fca000f8e00ff */
[----:B------:R-:W2:Y:S01]  /*06b0*/  LDG.E.CONSTANT R16, desc[UR8][R16.64] ;  /* 0x0000000810107981 */ /* 0x000ea2000c1e9900 */
[----:B------:R-:W-:Y:S02]  /*06c0*/  UIADD3 UR10, UP1, UPT, UR10, 0x4, URZ ;  /* 0x000000040a0a7890 */ /* 0x000fe4000ff3e0ff */
[----:B------:R-:W-:Y:S02]  /*06d0*/  UIADD3 UR5, UPT, UPT, UR5, 0x1, URZ ;  /* 0x0000000105057890 */ /* 0x000fe4000fffe0ff */
[----:B------:R-:W-:Y:S02]  /*06e0*/  UIADD3.X UR11, UPT, UPT, URZ, UR11, URZ, UP1, !UPT ;  /* 0x0000000bff0b7290 */ /* 0x000fe40008ffe4ff */
[----:B------:R-:W-:Y:S01]  /*06f0*/  UISETP.NE.AND UP1, UPT, UR5, 0x6, UPT ;  /* 0x000000060500788c */ /* 0x000fe2000bf25270 */
[----:B--2---:R-:W-:-:S03]  /*0700*/  IMAD.WIDE.U32 R24, R16, R31, RZ ;  /* 0x0000001f10187225 */ /* 0x004fc600078e00ff */
[----:B------:R-:W-:-:S04]  /*0710*/  IADD3 R29, P0, PT, R24, R27, RZ ;  /* 0x0000001b181d7210 */ /* 0x000fc80007f1e0ff */
[----:B------:R-:W-:Y:S01]  /*0720*/  IADD3.X R27, PT, PT, R25, UR6, RZ, P0, !PT ;  /* 0x00000006191b7c10 */ /* 0x000fe200087fe4ff */
[----:B------:R0:W-:Y:S02]  /*0730*/  STL [R0], R29 ;  /* 0x0000001d00007387 */ /* 0x0001e40000100800 */
[----:B0-----:R-:W-:Y:S01]  /*0740*/  VIADD R0, R0, 0x4 ;  /* 0x0000000400007836 */ /* 0x001fe20000000000 */
[----:B------:R-:W-:Y:S06]  /*0750*/  BRA.U UP1, `(.L_x_4) ;  /* 0xfffffffd01cc7547 */ /* 0x000fec000b83ffff */
[----:B------:R-:W-:Y:S01]  /*0760*/  SHF.R.U32.HI R16, RZ, 0x17, R23 ;  /* 0x00000017ff107819 */ /* 0x000fe20000011617 */
[----:B------:R0:W-:Y:S03]  /*0770*/  STL [R1+0x18], R27 ;  /* 0x0000181b01007387 */ /* 0x0001e60000100800 */
[C---:B------:R-:W-:Y:S02]  /*0780*/  LOP3.LUT R0, R16.reuse, 0xe0, RZ, 0xc0, !PT ;  /* 0x000000e010007812 */ /* 0x040fe400078ec0ff */
[----:B------:R-:W-:-:S03]  /*0790*/  LOP3.LUT P0, RZ, R16, 0x1f, RZ, 0xc0, !PT ;  /* 0x0000001f10ff7812 */ /* 0x000fc6000780c0ff */
[----:B------:R-:W-:-:S05]  /*07a0*/  VIADD R0, R0, 0xffffff80 ;  /* 0xffffff8000007836 */ /* 0x000fca0000000000 */
[----:B------:R-:W-:-:S05]  /*07b0*/  SHF.R.U32.HI R0, RZ, 0x5, R0 ;  /* 0x00000005ff007819 */ /* 0x000fca0000011600 */
[----:B------:R-:W-:-:S05]  /*07c0*/  IMAD R24, R0, -0x4, R1 ;  /* 0xfffffffc00187824 */ /* 0x000fca00078e0201 */
[----:B------:R-:W2:Y:S04]  /*07d0*/  LDL R0, [R24+0x18] ;  /* 0x0000180018007983 */ /* 0x000ea80000100800 */
[----:B------:R-:W2:Y:S04]  /*07e0*/  LDL R17, [R24+0x14] ;  /* 0x0000140018117983 */ /* 0x000ea80000100800 */
[----:B------:R-:W3:Y:S01]  /*07f0*/  @P0 LDL R2, [R24+0x10] ;  /* 0x0000100018020983 */ /* 0x000ee20000100800 */
[----:B------:R-:W-:Y:S01]  /*0800*/  LOP3.LUT R16, R16, 0x1f, RZ, 0xc0, !PT ;  /* 0x0000001f10107812 */ /* 0x000fe200078ec0ff */
[----:B------:R-:W-:Y:S01]  /*0810*/  UMOV UR6, 0x54442d19 ;  /* 0x54442d1900067882 */ /* 0x000fe20000000000 */
[----:B------:R-:W-:-:S02]  /*0820*/  UMOV UR7, 0x3bf921fb ;  /* 0x3bf921fb00077882 */ /* 0x000fc40000000000 */
[-C--:B--2---:R-:W-:Y:S02]  /*0830*/  @P0 SHF.L.W.U32.HI R0, R17, R16.reuse, R0 ;  /* 0x0000001011000219 */ /* 0x084fe40000010e00 */
[----:B---3--:R-:W-:Y:S02]  /*0840*/  @P0 SHF.L.W.U32.HI R17, R2, R16, R17 ;  /* 0x0000001002110219 */ /* 0x008fe40000010e11 */
[----:B------:R-:W-:Y:S02]  /*0850*/  ISETP.GE.AND P0, PT, R23, RZ, PT ;  /* 0x000000ff1700720c */ /* 0x000fe40003f06270 */
[C---:B------:R-:W-:Y:S02]  /*0860*/  SHF.L.W.U32.HI R2, R17.reuse, 0x2, R0 ;  /* 0x0000000211027819 */ /* 0x040fe40000010e00 */
[----:B------:R-:W-:Y:S02]  /*0870*/  SHF.L.U32 R17, R17, 0x2, RZ ;  /* 0x0000000211117819 */ /* 0x000fe400000006ff */
[----:B------:R-:W-:-:S02]  /*0880*/  SHF.R.S32.HI R20, RZ, 0x1f, R2 ;  /* 0x0000001fff147819 */ /* 0x000fc40000011402 */
[----:B0-----:R-:W-:Y:S02]  /*0890*/  SHF.R.U32.HI R27, RZ, 0x1e, R0 ;  /* 0x0000001eff1b7819 */ /* 0x001fe40000011600 */
[C---:B------:R-:W-:Y:S02]  /*08a0*/  LOP3.LUT R16, R20.reuse, R17, RZ, 0x3c, !PT ;  /* 0x0000001114107212 */ /* 0x040fe400078e3cff */
[----:B------:R-:W-:Y:S02]  /*08b0*/  LOP3.LUT R17, R20, R2, RZ, 0x3c, !PT ;  /* 0x0000000214117212 */ /* 0x000fe400078e3cff */
[C---:B------:R-:W-:Y:S02]  /*08c0*/  LOP3.LUT R23, R2.reuse, R23, RZ, 0x3c, !PT ;  /* 0x0000001702177212 */ /* 0x040fe400078e3cff */
[----:B------:R-:W-:Y:S02]  /*08d0*/  LEA.HI R2, R2, R27, RZ, 0x1 ;  /* 0x0000001b02027211 */ /* 0x000fe400078f08ff */
[----:B------:R-:W0:Y:S01]  /*08e0*/  I2F.F64.S64 R16, R16 ;  /* 0x0000001000107312 */ /* 0x000e220000301c00 */
[----:B------:R-:W-:-:S02]  /*08f0*/  ISETP.GE.AND P1, PT, R23, RZ, PT ;  /* 0x000000ff1700720c */ /* 0x000fc40003f26270 */
[----:B------:R-:W-:-:S04]  /*0900*/  IMAD.MOV R0, RZ, RZ, -R2 ;  /* 0x000000ffff007224 */ /* 0x000fc800078e0a02 */
[----:B------:R-:W-:Y:S01]  /*0910*/  @!P0 IMAD.MOV.U32 R2, RZ, RZ, R0 ;  /* 0x000000ffff028224 */ /* 0x000fe200078e0000 */
[----:B0-----:R-:W-:-:S10]  /*0920*/  DMUL R24, R16, UR6 ;  /* 0x0000000610187c28 */ /* 0x001fd40008000000 */
[----:B------:R-:W0:Y:S02]  /*0930*/  F2F.F32.F64 R24, R24 ;  /* 0x0000001800187310 */ /* 0x000e240000301000 */
[----:B0-----:R-:W-:-:S07]  /*0940*/  FSEL R0, -R24, R24, !P1 ;  /* 0x0000001818007208 */ /* 0x001fce0004800100 */
.L_x_3:
[----:B------:R-:W-:Y:S05]  /*0950*/  BSYNC.RECONVERGENT B0 ;  /* 0x0000000000007941 */ /* 0x000fea0003800200 */
.L_x_2:
[----:B------:R-:W-:Y:S01]  /*0960*/  FMUL R23, R26, 6 ;  /* 0x40c000001a177820 */ /* 0x000fe20000400000 */
[----:B------:R-:W-:Y:S01]  /*0970*/  LOP3.LUT R20, R2, 0x1, RZ, 0xc0, !PT ;  /* 0x0000000102147812 */ /* 0x000fe200078ec0ff */
[----:B------:R-:W-:Y:S02]  /*0980*/  IMAD.MOV.U32 R16, RZ, RZ, 0x37cbac00 ;  /* 0x37cbac00ff107424 */ /* 0x000fe400078e00ff */
[----:B------:R-:W-:Y:S01]  /*0990*/  FMUL R17, R0, R0 ;  /* 0x0000000000117220 */ /* 0x000fe20000400000 */
[----:B------:R-:W-:Y:S01]  /*09a0*/  FMUL R30, R23, 0.63661974668502807617 ;  /* 0x3f22f983171e7820 */ /* 0x000fe20000400000 */
[----:B------:R-:W-:Y:S01]  /*09b0*/  ISETP.NE.U32.AND P0, PT, R20, 0x1, PT ;  /* 0x000000011400780c */ /* 0x000fe20003f05070 */
[----:B------:R-:W-:Y:S02]  /*09c0*/  IMAD.MOV.U32 R20, RZ, RZ, 0x3d2aaabb ;  /* 0x3d2aaabbff147424 */ /* 0x000fe400078e00ff */
[----:B------:R-:W-:Y:S01]  /*09d0*/  FFMA R16, R17, R16, -0.0013887860113754868507 ;  /* 0xbab607ed11107423 */ /* 0x000fe20000000010 */
[----:B------:R-:W-:Y:S01]  /*09e0*/  IMAD.MOV.U32 R24, RZ, RZ, 0x3effffff ;  /* 0x3effffffff187424 */ /* 0x000fe200078e00ff */
[----:B------:R-:W-:Y:S01]  /*09f0*/  LOP3.LUT P1, RZ, R2, 0x2, RZ, 0xc0, !PT ;  /* 0x0000000202ff7812 */ /* 0x000fe2000782c0ff */
[----:B------:R-:W0:Y:S01]  /*0a00*/  F2I.NTZ R30, R30 ;  /* 0x0000001e001e7305 */ /* 0x000e220000203100 */
[----:B------:R-:W-:Y:S01]  /*0a10*/  FSEL R20, R20, 0.0083327032625675201416, !P0 ;  /* 0x3c0885e414147808 */ /* 0x000fe20004000000 */
[----:B------:R-:W-:Y:S01]  /*0a20*/  BSSY.RECONVERGENT B0, `(.L_x_5) ;  /* 0x0000042000007945 */ /* 0x000fe20003800200 */
[----:B------:R-:W-:-:S02]  /*0a30*/  FSEL R16, R16, -0.00019574658654164522886, !P0 ;  /* 0xb94d415310107808 */ /* 0x000fc40004000000 */
[----:B------:R-:W-:Y:S02]  /*0a40*/  FSEL R2, -R24, -0.16666662693023681641, !P0 ;  /* 0xbe2aaaa818027808 */ /* 0x000fe40004000100 */
[----:B------:R-:W-:Y:S01]  /*0a50*/  FSEL R0, R0, 1, P0 ;  /* 0x3f80000000007808 */ /* 0x000fe20000000000 */
[----:B------:R-:W-:Y:S01]  /*0a60*/  FFMA R16, R17, R16, R20 ;  /* 0x0000001011107223 */ /* 0x000fe20000000014 */
[----:B------:R-:W-:-:S03]  /*0a70*/  FSETP.GE.AND P0, PT, |R23|, 105615, PT ;  /* 0x47ce47801700780b */ /* 0x000fc60003f06200 */
[C---:B------:R-:W-:Y:S01]  /*0a80*/  FFMA R2, R17.reuse, R16, R2 ;  /* 0x0000001011027223 */ /* 0x040fe20000000002 */
[----:B------:R-:W-:Y:S01]  /*0a90*/  FFMA R17, R17, R0, RZ ;  /* 0x0000000011117223 */ /* 0x000fe200000000ff */
[----:B0-----:R-:W-:-:S03]  /*0aa0*/  I2FP.F32.S32 R24, R30 ;  /* 0x0000001e00187245 */ /* 0x001fc60000201400 */
[----:B------:R-:W-:Y:S02]  /*0ab0*/  FFMA R20, R17, R2, R0 ;  /* 0x0000000211147223 */ /* 0x000fe40000000000 */
[C---:B------:R-:W-:Y:S02]  /*0ac0*/  FFMA R25, R24.reuse, -1.5707962512969970703, R23 ;  /* 0xbfc90fda18197823 */ /* 0x040fe40000000017 */
[----:B------:R-:W-:Y:S02]  /*0ad0*/  @P1 FADD R20, RZ, -R20 ;  /* 0x80000014ff141221 */ /* 0x000fe40000000000 */
        /* <DEDUP_REMOVED lines=8> */
[----:B------:R-:W-:Y:S01]  /*0b60*/  UMOV UR5, URZ ;  /* 0x000000ff00057c82 */ /* 0x000fe20008000000 */
[----:B------:R-:W-:Y:S02]  /*0b70*/  IMAD.MOV.U32 R26, RZ, RZ, RZ ;  /* 0x000000ffff1a7224 */ /* 0x000fe400078e00ff */
[----:B------:R-:W-:Y:S01]  /*0b80*/  IMAD.MOV.U32 R2, RZ, RZ, RZ ;  /* 0x000000ffff027224 */ /* 0x000fe200078e00ff */
[----:B------:R-:W-:-:S07]  /*0b90*/  LOP3.LUT R29, R0, 0x80000000, RZ, 0xfc, !PT ;  /* 0x80000000001d7812 */ /* 0x000fce00078efcff */
.L_x_7:
[----:B0-----:R-:W0:Y:S02]  /*0ba0*/  LDC.64 R16, c[0x4][RZ] ;  /* 0x01000000ff107b82 */ /* 0x001e240000000a00 */
[----:B0-----:R-:W-:-:S06]  /*0bb0*/  IMAD.WIDE.U32 R16, R2, 0x4, R16 ;  /* 0x0000000402107825 */ /* 0x001fcc00078e0010 */
[----:B------:R-:W2:Y:S01]  /*0bc0*/  LDG.E.CONSTANT R16, desc[UR8][R16.64] ;  /* 0x0000000810107981 */ /* 0x000ea2000c1e9900 */
[C---:B------:R-:W-:Y:S02]  /*0bd0*/  IMAD R0, R2.reuse, 0x4, R1 ;  /* 0x0000000402007824 */ /* 0x040fe400078e0201 */
[----:B------:R-:W-:-:S05]  /*0be0*/  VIADD R2, R2, 0x1 ;  /* 0x0000000102027836 */ /* 0x000fca0000000000 */
[----:B------:R-:W-:Y:S01]  /*0bf0*/  ISETP.NE.AND P0, PT, R2, 0x6, PT ;  /* 0x000000060200780c */ /* 0x000fe20003f05270 */
[----:B--2---:R-:W-:-:S03]  /*0c00*/  IMAD.WIDE.U32 R24, R16, R29, RZ ;  /* 0x0000001d10187225 */ /* 0x004fc600078e00ff */
[----:B------:R-:W-:-:S04]  /*0c10*/  IADD3 R27, P1, PT, R24, R26, RZ ;  /* 0x0000001a181b7210 */ /* 0x000fc80007f3e0ff */
[----:B------:R-:W-:Y:S01]  /*0c20*/  IADD3.X R26, PT, PT, R25, UR5, RZ, P1, !PT ;  /* 0x00000005191a7c10 */ /* 0x000fe20008ffe4ff */
[----:B------:R0:W-:Y:S04]  /*0c30*/  STL [R0], R27 ;  /* 0x0000001b00007387 */ /* 0x0001e80000100800 */
[----:B------:R-:W-:Y:S05]  /*0c40*/  @P0 BRA `(.L_x_7) ;  /* 0xfffffffc00d40947 */ /* 0x000fea000383ffff */
[----:B------:R-:W-:Y:S01]  /*0c50*/  SHF.R.U32.HI R16, RZ, 0x17, R23 ;  /* 0x00000017ff107819 */ /* 0x000fe20000011617 */
[----:B------:R1:W-:Y:S03]  /*0c60*/  STL [R1+0x18], R26 ;  /* 0x0000181a01007387 */ /* 0x0003e60000100800 */
[C---:B0-----:R-:W-:Y:S02]  /*0c70*/  LOP3.LUT R0, R16.reuse, 0xe0, RZ, 0xc0, !PT ;  /* 0x000000e010007812 */ /* 0x041fe400078ec0ff */
        /* <DEDUP_REMOVED lines=13> */
[C-C-:B------:R-:W-:Y:S01]  /*0d50*/  SHF.L.W.U32.HI R2, R17.reuse, 0x2, R0.reuse ;  /* 0x0000000211027819 */ /* 0x140fe20000010e00 */
[----:B------:R-:W-:Y:S01]  /*0d60*/  IMAD.SHL.U32 R17, R17, 0x4, RZ ;  /* 0x0000000411117824 */ /* 0x000fe200078e00ff */
[----:B------:R-:W-:Y:S02]  /*0d70*/  SHF.R.U32.HI R27, RZ, 0x1e, R0 ;  /* 0x0000001eff1b7819 */ /* 0x000fe40000011600 */
[----:B------:R-:W-:-:S02]  /*0d80*/  SHF.R.S32.HI R24, RZ, 0x1f, R2 ;  /* 0x0000001fff187819 */ /* 0x000fc40000011402 */
[----:B------:R-:W-:Y:S02]  /*0d90*/  LEA.HI R30, R2, R27, RZ, 0x1 ;  /* 0x0000001b021e7211 */ /* 0x000fe400078f08ff */
[C---:B------:R-:W-:Y:S02]  /*0da0*/  LOP3.LUT R16, R24.reuse, R17, RZ, 0x3c, !PT ;  /* 0x0000001118107212 */ /* 0x040fe400078e3cff */
[----:B------:R-:W-:Y:S02]  /*0db0*/  LOP3.LUT R17, R24, R2, RZ, 0x3c, !PT ;  /* 0x0000000218117212 */ /* 0x000fe400078e3cff */
[----:B------:R-:W-:Y:S02]  /*0dc0*/  LOP3.LUT R23, R2, R23, RZ, 0x3c, !PT ;  /* 0x0000001702177212 */ /* 0x000fe400078e3cff */
[----:B------:R-:W-:Y:S02]  /*0dd0*/  IADD3 R0, PT, PT, -R30, RZ, RZ ;  /* 0x000000ff1e007210 */ /* 0x000fe40007ffe1ff */
[----:B------:R-:W0:Y:S01]  /*0de0*/  I2F.F64.S64 R16, R16 ;  /* 0x0000001000107312 */ /* 0x000e220000301c00 */
[----:B------:R-:W-:-:S02]  /*0df0*/  ISETP.GE.AND P1, PT, R23, RZ, PT ;  /* 0x000000ff1700720c */ /* 0x000fc40003f26270 */
[----:B------:R-:W-:Y:S01]  /*0e00*/  @!P0 IMAD.MOV.U32 R30, RZ, RZ, R0 ;  /* 0x000000ffff1e8224 */ /* 0x000fe200078e0000 */
[----:B0-----:R-:W-:-:S10]  /*0e10*/  DMUL R24, R16, UR6 ;  /* 0x0000000610187c28 */ /* 0x001fd40008000000 */
[----:B------:R-:W0:Y:S02]  /*0e20*/  F2F.F32.F64 R24, R24 ;  /* 0x0000001800187310 */ /* 0x000e240000301000 */
[----:B01----:R-:W-:-:S07]  /*0e30*/  FSEL R0, -R24, R24, !P1 ;  /* 0x0000001818007208 */ /* 0x003fce0004800100 */
.L_x_6:
[----:B------:R-:W-:Y:S05]  /*0e40*/  BSYNC.RECONVERGENT B0 ;  /* 0x0000000000007941 */ /* 0x000fea0003800200 */
.L_x_5:
[----:B------:R-:W-:Y:S01]  /*0e50*/  FADD R25, R10, R15 ;  /* 0x0000000f0a197221 */ /* 0x000fe20000000000 */
[----:B------:R-:W-:Y:S03]  /*0e60*/  BSSY.RECONVERGENT B0, `(.L_x_8) ;  /* 0x000000d000007945 */ /* 0x000fe60003800200 */
[----:B------:R-:W-:Y:S01]  /*0e70*/  VIADD R2, R25, 0xf3000000 ;  /* 0xf300000019027836 */ /* 0x000fe20000000000 */
[----:B------:R0:W1:Y:S04]  /*0e80*/  MUFU.RSQ R16, R25 ;  /* 0x0000001900107308 */ /* 0x0000680000001400 */
[----:B------:R-:W-:-:S13]  /*0e90*/  ISETP.GT.U32.AND P0, PT, R2, 0x727fffff, PT ;  /* 0x727fffff0200780c */ /* 0x000fda0003f04070 */
[----:B01----:R-:W-:Y:S05]  /*0ea0*/  @!P0 BRA `(.L_x_9) ;  /* 0x0000000000108947 */ /* 0x003fea0003800000 */
[----:B------:R-:W-:-:S07]  /*0eb0*/  MOV R24, 0xed0 ;  /* 0x00000ed000187802 */ /* 0x000fce0000000f00 */
[----:B------:R-:W-:Y:S05]  /*0ec0*/  CALL.REL.NOINC `($__internal_0_$__cuda_sm20_sqrt_rn_f32_slowpath) ;  /* 0x0000003000487944 */ /* 0x000fea0003c00000 */
[----:B------:R-:W-:Y:S01]  /*0ed0*/  IMAD.MOV.U32 R2, RZ, RZ, R26 ;  /* 0x000000ffff027224 */ /* 0x000fe200078e001a */
[----:B------:R-:W-:Y:S06]  /*0ee0*/  BRA `(.L_x_10) ;  /* 0x0000000000107947 */ /* 0x000fec0003800000 */
.L_x_9:
[----:B------:R-:W-:Y:S01]  /*0ef0*/  FMUL.FTZ R2, R25, R16 ;  /* 0x0000001019027220 */ /* 0x000fe20000410000 */
[----:B------:R-:W-:-:S03]  /*0f00*/  FMUL.FTZ R16, R16, 0.5 ;  /* 0x3f00000010107820 */ /* 0x000fc60000410000 */
[----:B------:R-:W-:-:S04]  /*0f10*/  FFMA R17, -R2, R2, R25 ;  /* 0x0000000202117223 */ /* 0x000fc80000000119 */
[----:B------:R-:W-:-:S07]  /*0f20*/  FFMA R2, R17, R16, R2 ;  /* 0x0000001011027223 */ /* 0x000fce0000000002 */
.L_x_10:
[----:B------:R-:W-:Y:S05]  /*0f30*/  BSYNC.RECONVERGENT B0 ;  /* 0x0000000000007941 */ /* 0x000fea0003800200 */
.L_x_8:
[----:B------:R-:W-:Y:S02]  /*0f40*/  IMAD.MOV.U32 R16, RZ, RZ, 0x37cbac00 ;  /* 0x37cbac00ff107424 */ /* 0x000fe400078e00ff */
[----:B------:R-:W-:Y:S01]  /*0f50*/  FMUL R17, R0, R0 ;  /* 0x0000000000117220 */ /* 0x000fe20000400000 */
[C---:B------:R-:W-:Y:S01]  /*0f60*/  LOP3.LUT R23, R30.reuse, 0x1, RZ, 0xc0, !PT ;  /* 0x000000011e177812 */ /* 0x040fe200078ec0ff */
[----:B------:R-:W-:Y:S01]  /*0f70*/  IMAD.MOV.U32 R24, RZ, RZ, 0x3d2aaabb ;  /* 0x3d2aaabbff187424 */ /* 0x000fe200078e00ff */
[----:B------:R-:W-:Y:S01]  /*0f80*/  LOP3.LUT P2, RZ, R30, 0x2, RZ, 0xc0, !PT ;  /* 0x000000021eff7812 */ /* 0x000fe2000784c0ff */
[----:B------:R-:W-:Y:S01]  /*0f90*/  FFMA R16, R17, R16, -0.0013887860113754868507 ;  /* 0xbab607ed11107423 */ /* 0x000fe20000000010 */
[----:B------:R-:W-:Y:S01]  /*0fa0*/  ISETP.NE.U32.AND P0, PT, R23, 0x1, PT ;  /* 0x000000011700780c */ /* 0x000fe20003f05070 */
[----:B------:R-:W-:Y:S01]  /*0fb0*/  IMAD.MOV.U32 R23, RZ, RZ, 0x3effffff ;  /* 0x3effffffff177424 */ /* 0x000fe200078e00ff */
[----:B------:R-:W0:Y:S01]  /*0fc0*/  LDCU UR5, c[0x0][0x390] ;  /* 0x00007200ff0577ac */ /* 0x000e220008000800 */
[----:B------:R-:W-:Y:S01]  /*0fd0*/  FSETP.GT.AND P1, PT, |R14|, |R7|, PT ;  /* 0x400000070e00720b */ /* 0x000fe20003f24200 */
[----:B------:R1:W-:Y:S01]  /*0fe0*/  F2F.F64.F32 R28, R2 ;  /* 0x00000002001c7310 */ /* 0x0003e20000201800 */
[----:B------:R-:W-:Y:S01]  /*0ff0*/  FSEL R16, R16, -0.00019574658654164522886, !P0 ;  /* 0xb94d415310107808 */ /* 0x000fe20004000000 */
[----:B------:R-:W-:Y:S01]  /*1000*/  BSSY.RECONVERGENT B0, `(.L_x_11) ;  /* 0x0000022000007945 */ /* 0x000fe20003800200 */
[----:B------:R-:W-:-:S02]  /*1010*/  FSEL R24, R24, 0.0083327032625675201416, !P0 ;  /* 0x3c0885e418187808 */ /* 0x000fc40004000000 */
[----:B------:R-:W-:Y:S02]  /*1020*/  FSEL R23, -R23, -0.16666662693023681641, !P0 ;  /* 0xbe2aaaa817177808 */ /* 0x000fe40004000100 */
[----:B------:R-:W-:Y:S01]  /*1030*/  FSEL R0, R0, 1, P0 ;  /* 0x3f80000000007808 */ /* 0x000fe20000000000 */
[----:B------:R-:W-:Y:S01]  /*1040*/  FFMA R16, R17, R16, R24 ;  /* 0x0000001011107223 */ /* 0x000fe20000000018 */
[----:B------:R-:W-:-:S03]  /*1050*/  FSEL R24, |R14|, |R7|, P1 ;  /* 0x400000070e187208 */ /* 0x000fc60000800200 */
[C---:B------:R-:W-:Y:S01]  /*1060*/  FFMA R16, R17.reuse, R16, R23 ;  /* 0x0000001011107223 */ /* 0x040fe20000000017 */
[----:B------:R-:W-:Y:S01]  /*1070*/  FFMA R17, R17, R0, RZ ;  /* 0x0000000011117223 */ /* 0x000fe200000000ff */
[----:B------:R-:W2:Y:S03]  /*1080*/  MUFU.RCP R23, R24 ;  /* 0x0000001800177308 */ /* 0x000ea60000001000 */
[----:B------:R-:W-:Y:S01]  /*1090*/  FFMA R17, R17, R16, R0 ;  /* 0x0000001011117223 */ /* 0x000fe20000000000 */
[----:B------:R-:W-:-:S03]  /*10a0*/  FSEL R0, |R7|, |R14|, P1 ;  /* 0x4000000e07007208 */ /* 0x000fc60000800200 */
[----:B------:R-:W-:Y:S01]  /*10b0*/  @P2 FADD R17, RZ, -R17 ;  /* 0x80000011ff112221 */ /* 0x000fe20000000000 */
[----:B------:R3:W4:Y:S01]  /*10c0*/  FCHK P0, R0, R24 ;  /* 0x0000001800007302 */ /* 0x0007220000000000 */
[----:B------:R-:W-:Y:S02]  /*10d0*/  ISETP.GE.AND P2, PT, R7, RZ, PT ;  /* 0x000000ff0700720c */ /* 0x000fe40003f46270 */
[----:B------:R-:W-:-:S04]  /*10e0*/  FFMA R17, R17, 0.25, R20 ;  /* 0x3e80000011117823 */ /* 0x000fc80000000014 */
[----:B0-----:R-:W-:Y:S01]  /*10f0*/  FMUL R17, |R17|, UR5 ;  /* 0x0000000511117c20 */ /* 0x001fe20008400200 */
[----:B--2---:R-:W-:-:S03]  /*1100*/  FFMA R16, -R24, R23, 1 ;  /* 0x3f80000018107423 */ /* 0x004fc60000000117 */
[----:B------:R-:W0:Y:S01]  /*1110*/  F2F.F64.F32 R26, R17 ;  /* 0x00000011001a7310 */ /* 0x000e220000201800 */
[----:B------:R-:W-:Y:S01]  /*1120*/  FSETP.LT.AND P4, PT, R2, R17, PT ;  /* 0x000000110200720b */ /* 0x000fe20003f81000 */
[----:B------:R-:W-:Y:S01]  /*1130*/  FFMA R25, R23, R16, R23 ;  /* 0x0000001017197223 */ /* 0x000fe20000000017 */
[----:B------:R-:W-:Y:S01]  /*1140*/  IMAD.MOV.U32 R23, RZ, RZ, 0xf ;  /* 0x0000000fff177424 */ /* 0x000fe200078e00ff */
[----:B------:R-:W-:Y:S02]  /*1150*/  PRMT R16, RZ, 0x7610, R16 ;  /* 0x00007610ff107816 */ /* 0x000fe40000000010 */
[----:B------:R-:W-:-:S04]  /*1160*/  FFMA R20, R0, R25, RZ ;  /* 0x0000001900147223 */ /* 0x000fc800000000ff */
[----:B-1----:R-:W-:Y:S01]  /*1170*/  FFMA R2, -R24, R20, R0 ;  /* 0x0000001418027223 */ /* 0x002fe20000000100 */
[----:B0-----:R-:W-:-:S08]  /*1180*/  DMUL R26, R26, 0.5 ;  /* 0x3fe000001a1a7828 */ /* 0x001fd00000000000 */
[----:B------:R-:W-:-:S14]  /*1190*/  DSETP.GEU.AND P3, PT, R26, R28, PT ;  /* 0x0000001c1a00722a */ /* 0x000fdc0003f6e000 */
[----:B---34-:R-:W-:Y:S05]  /*11a0*/  @!P3 BRA P4, `(.L_x_12) ;  /* 0x00000000001cb947 */ /* 0x018fea0002000000 */
[----:B------:R-:W-:Y:S01]  /*11b0*/  DSETP.GT.AND P3, PT, R26, R28, PT ;  /* 0x0000001c1a00722a */ /* 0x000fe20003f64000 */
[----:B------:R-:W-:Y:S01]  /*11c0*/  IMAD.MOV.U32 R17, RZ, RZ, 0x8 ;  /* 0x00000008ff117424 */ /* 0x000fe200078e00ff */
[----:B------:R-:W-:Y:S01]  /*11d0*/  PRMT R16, RZ, 0x7610, R16 ;  /* 0x00007610ff107816 */ /* 0x000fe20000000010 */
[----:B------:R-:W-:Y:S01]  /*11e0*/  IMAD.MOV.U32 R26, RZ, RZ, 0xf ;  /* 0x0000000fff1a7424 */ /* 0x000fe200078e00ff */
[----:B------:R-:W-:-:S10]  /*11f0*/  PRMT R23, RZ, 0x7610, R23 ;  /* 0x00007610ff177816 */ /* 0x000fd40000000017 */
[----:B------:R-:W-:Y:S02]  /*1200*/  @P3 PRMT R16, R17, 0x7610, R16 ;  /* 0x0000761011103816 */ /* 0x000fe40000000010 */
[----:B------:R-:W-:-:S07]  /*1210*/  @P3 PRMT R23, R26, 0x7610, R23 ;  /* 0x000076101a173816 */ /* 0x000fce0000000017 */
.L_x_12:
[----:B------:R-:W-:Y:S05]  /*1220*/  BSYNC.RECONVERGENT B0 ;  /* 0x0000000000007941 */ /* 0x000fea0003800200 */
.L_x_11:
[----:B------:R-:W-:Y:S01]  /*1230*/  BSSY.RECONVERGENT B0, `(.L_x_13) ;  /* 0x0000007000007945 */ /* 0x000fe20003800200 */
[----:B------:R-:W-:Y:S01]  /*1240*/  FFMA R2, R25, R2, R20 ;  /* 0x0000000219027223 */ /* 0x000fe20000000014 */
[----:B------:R-:W-:Y:S02]  /*1250*/  FADD R25, R11, R15 ;  /* 0x0000000f0b197221 */ /* 0x000fe40000000000 */
[----:B------:R-:W-:Y:S05]  /*1260*/  @!P0 BRA `(.L_x_14) ;  /* 0x00000000000c8947 */ /* 0x000fea0003800000 */
[----:B------:R-:W-:-:S07]  /*1270*/  MOV R2, 0x1290 ;  /* 0x0000129000027802 */ /* 0x000fce0000000f00 */
[----:B------:R-:W-:Y:S05]  /*1280*/  CALL.REL.NOINC `($__internal_1_$__cuda_sm3x_div_rn_noftz_f32_slowpath) ;  /* 0x0000002c00ac7944 */ /* 0x000fea0003c00000 */
[----:B------:R-:W-:-:S07]  /*1290*/  IMAD.MOV.U32 R2, RZ, RZ, R0 ;  /* 0x000000ffff027224 */ /* 0x000fce00078e0000 */
.L_x_14:
[----:B------:R-:W-:Y:S05]  /*12a0*/  BSYNC.RECONVERGENT B0 ;  /* 0x0000000000007941 */ /* 0x000fea0003800200 */
.L_x_13:
        /* <DEDUP_REMOVED lines=38> */
[----:B------:R-:W-:Y:S05]  /*1510*/  @!P0 BRA `(.L_x_17) ;  /* 0x0000000000c08947 */ /* 0x000fea0003800000 */
[----:B------:R-:W-:Y:S01]  /*1520*/  SHF.L.U32 R2, R20, 0x8, RZ ;  /* 0x0000000814027819 */ /* 0x000fe200000006ff */
[----:B------:R-:W-:Y:S01]  /*1530*/  IMAD.MOV.U32 R0, RZ, RZ, RZ ;  /* 0x000000ffff007224 */ /* 0x000fe200078e00ff */
[----:B------:R-:W-:Y:S01]  /*1540*/  UMOV UR5, URZ ;  /* 0x000000ff00057c82 */ /* 0x000fe20008000000 */
[----:B------:R-:W-:Y:S01]  /*1550*/  IMAD.MOV.U32 R24, RZ, RZ, RZ ;  /* 0x000000ffff187224 */ /* 0x000fe200078e00ff */
[----:B------:R-:W-:-:S07]  /*1560*/  LOP3.LUT R33, R2, 0x80000000, RZ, 0xfc, !PT ;  /* 0x8000000002217812 */ /* 0x000fce00078efcff */
.L_x_18:
[----:B0-----:R-:W0:Y:S02]  /*1570*/  LDC.64 R26, c[0x4][RZ] ;  /* 0x01000000ff1a7b82 */ /* 0x001e240000000a00 */
[----:B0-----:R-:W-:-:S05]  /*1580*/  IMAD.WIDE.U32 R28, R24, 0x4, R26 ;  /* 0x00000004181c7825 */ /* 0x001fca00078e001a */
        /* <DEDUP_REMOVED lines=27> */
[----:B-1----:R-:W-:Y:S02]  /*1740*/  SHF.R.U32.HI R0, RZ, 0x1e, R2 ;  /* 0x0000001eff007819 */ /* 0x002fe40000011602 */
[----:B------:R-:W-:-:S02]  /*1750*/  SHF.R.S32.HI R24, RZ, 0x1f, R31 ;  /* 0x0000001fff187819 */ /* 0x000fc4000001141f */
[C---:B------:R-:W-:Y:S02]  /*1760*/  LEA.HI R0, R31.reuse, R0, RZ, 0x1 ;  /* 0x000000001f007211 */ /* 0x040fe400078f08ff */
[C---:B------:R-:W-:Y:S02]  /*1770*/  LOP3.LUT R26, R24.reuse, R27, RZ, 0x3c, !PT ;  /* 0x0000001b181a7212 */ /* 0x040fe400078e3cff */
[----:B------:R-:W-:Y:S01]  /*1780*/  LOP3.LUT R27, R24, R31, RZ, 0x3c, !PT ;  /* 0x0000001f181b7212 */ /* 0x000fe200078e3cff */
[----:B------:R-:W-:Y:S01]  /*1790*/  IMAD.MOV R2, RZ, RZ, -R0 ;  /* 0x000000ffff027224 */ /* 0x000fe200078e0a00 */
[----:B------:R-:W-:-:S03]  /*17a0*/  LOP3.LUT R20, R31, R20, RZ, 0x3c, !PT ;  /* 0x000000141f147212 */ /* 0x000fc600078e3cff */
[----:B------:R-:W-:Y:S01]  /*17b0*/  @!P0 IMAD.MOV.U32 R0, RZ, RZ, R2 ;  /* 0x000000ffff008224 */ /* 0x000fe200078e0002 */
[----:B------:R-:W0:Y:S01]  /*17c0*/  I2F.F64.S64 R26, R26 ;  /* 0x0000001a001a7312 */ /* 0x000e220000301c00 */
[----:B------:R-:W-:Y:S01]  /*17d0*/  ISETP.GE.AND P1, PT, R20, RZ, PT ;  /* 0x000000ff1400720c */ /* 0x000fe20003f26270 */
[----:B0-----:R-:W-:-:S10]  /*17e0*/  DMUL R28, R26, UR6 ;  /* 0x000000061a1c7c28 */ /* 0x001fd40008000000 */
[----:B------:R-:W0:Y:S02]  /*17f0*/  F2F.F32.F64 R28, R28 ;  /* 0x0000001c001c7310 */ /* 0x000e240000301000 */
[----:B0-----:R-:W-:Y:S01]  /*1800*/  FSEL R2, -R28, R28, !P1 ;  /* 0x0000001c1c027208 */ /* 0x001fe20004800100 */
[----:B------:R-:W-:Y:S06]  /*1810*/  BRA `(.L_x_16) ;  /* 0x0000000000087947 */ /* 0x000fec0003800000 */
.L_x_17:
[----:B------:R-:W-:Y:S01]  /*1820*/  FMUL R2, RZ, R20 ;  /* 0x00000014ff027220 */ /* 0x000fe20000400000 */
[----:B------:R-:W-:-:S07]  /*1830*/  IMAD.MOV.U32 R0, RZ, RZ, RZ ;  /* 0x000000ffff007224 */ /* 0x000fce00078e00ff */
.L_x_16:
[----:B------:R-:W-:Y:S05]  /*1840*/  BSYNC.RECONVERGENT B0 ;  /* 0x0000000000007941 */ /* 0x000fea0003800200 */
.L_x_15:
        /* <DEDUP_REMOVED lines=14> */
[----:B------:R-:W-:-:S03]  /*1930*/  FSEL R0, R2, 1, P0 ;  /* 0x3f80000002007808 */ /* 0x000fc60000000000 */
[----:B------:R-:W-:Y:S01]  /*1940*/  FFMA R24, R17, R24, R26 ;  /* 0x0000001811187223 */ /* 0x000fe2000000001a */
[----:B------:R-:W-:Y:S02]  /*1950*/  FSEL R26, -R27, -0.16666662693023681641, !P0 ;  /* 0xbe2aaaa81b1a7808 */ /* 0x000fe40004000100 */
[----:B------:R-:W-:-:S03]  /*1960*/  FSETP.GE.AND P0, PT, |R20|, 105615, PT ;  /* 0x47ce47801400780b */ /* 0x000fc60003f06200 */
[C---:B------:R-:W-:Y:S01]  /*1970*/  FFMA R24, R17.reuse, R24, R26 ;  /* 0x0000001811187223 */ /* 0x040fe2000000001a */
[----:B0-----:R-:W-:Y:S01]  /*1980*/  I2FP.F32.S32 R27, R31 ;  /* 0x0000001f001b7245 */ /* 0x001fe20000201400 */
[----:B------:R-:W-:-:S04]  /*1990*/  FFMA R17, R17, R0, RZ ;  /* 0x0000000011117223 */ /* 0x000fc800000000ff */
[----:B------:R-:W-:Y:S01]  /*19a0*/  FFMA R2, R27, -1.5707962512969970703, R20 ;  /* 0xbfc90fda1b027823 */ /* 0x000fe20000000014 */
[----:B------:R-:W-:-:S03]  /*19b0*/  FFMA R0, R17, R24, R0 ;  /* 0x0000001811007223 */ /* 0x000fc60000000000 */
[----:B------:R-:W-:Y:S01]  /*19c0*/  FFMA R2, R27, -7.5497894158615963534e-08, R2 ;  /* 0xb3a221681b027823 */ /* 0x000fe20000000002 */
[----:B------:R-:W-:-:S03]  /*19d0*/  @P1 FADD R0, RZ, -R0 ;  /* 0x80000000ff001221 */ /* 0x000fc60000000000 */
[----:B------:R-:W-:Y:S01]  /*19e0*/  FFMA R30, R27, -5.3903029534742383927e-15, R2 ;  /* 0xa7c234c51b1e7823 */ /* 0x000fe20000000002 */
[----:B------:R-:W-:Y:S06]  /*19f0*/  @!P0 BRA `(.L_x_20) ;  /* 0x0000000000d08947 */ /* 0x000fec0003800000 */
[----:B------:R-:W-:-:S13]  /*1a00*/  FSETP.NEU.AND P0, PT, |R20|, +INF , PT ;  /* 0x7f8000001400780b */ /* 0x000fda0003f0d200 */
[----:B------:R-:W-:Y:S05]  /*1a10*/  @!P0 BRA `(.L_x_21) ;  /* 0x0000000000c08947 */ /* 0x000fea0003800000 */
[----:B------:R-:W-:Y:S01]  /*1a20*/  IMAD.SHL.U32 R17, R20, 0x100, RZ ;  /* 0x0000010014117824 */ /* 0x000fe200078e00ff */
[----:B------:R-:W-:Y:S01]  /*1a30*/  MOV R2, RZ ;  /* 0x000000ff00027202 */ /* 0x000fe20000000f00 */
[----:B------:R-:W-:Y:S01]  /*1a40*/  IMAD.MOV.U32 R24, RZ, RZ, RZ ;  /* 0x000000ffff187224 */ /* 0x000fe200078e00ff */
[----:B------:R-:W-:Y:S02]  /*1a50*/  UMOV UR5, URZ ;  /* 0x000000ff00057c82 */ /* 0x000fe40008000000 */
[----:B------:R-:W-:-:S07]  /*1a60*/  LOP3.LUT R31, R17, 0x80000000, RZ, 0xfc, !PT ;  /* 0x80000000111f7812 */ /* 0x000fce00078efcff */
.L_x_22:
        /* <DEDUP_REMOVED lines=11> */
[----:B0-----:R-:W-:Y:S01]  /*1b20*/  SHF.R.U32.HI R26, RZ, 0x17, R20 ;  /* 0x00000017ff1a7819 */ /* 0x001fe20000011614 */
        /* <DEDUP_REMOVED lines=17> */
[----:B0-----:R-:W-:Y:S02]  /*1c40*/  SHF.R.U32.HI R2, RZ, 0x1e, R17 ;  /* 0x0000001eff027819 */ /* 0x001fe40000011611 */
[----:B------:R-:W-:-:S02]  /*1c50*/  SHF.R.S32.HI R27, RZ, 0x1f, R31 ;  /* 0x0000001fff1b7819 */ /* 0x000fc4000001141f */
[----:B------:R-:W-:Y:S02]  /*1c60*/  LOP3.LUT R20, R31, R20, RZ, 0x3c, !PT ;  /* 0x000000141f147212 */ /* 0x000fe400078e3cff */
[C---:B------:R-:W-:Y:S02]  /*1c70*/  LOP3.LUT R26, R27.reuse, R24, RZ, 0x3c, !PT ;  /* 0x000000181b1a7212 */ /* 0x040fe400078e3cff */
[----:B------:R-:W-:Y:S02]  /*1c80*/  LOP3.LUT R27, R27, R31, RZ, 0x3c, !PT ;  /* 0x0000001f1b1b7212 */ /* 0x000fe400078e3cff */
[----:B------:R-:W-:Y:S02]  /*1c90*/  LEA.HI R31, R31, R2, RZ, 0x1 ;  /* 0x000000021f1f7211 */ /* 0x000fe400078f08ff */
[----:B------:R-:W-:Y:S02]  /*1ca0*/  ISETP.GE.AND P1, PT, R20, RZ, PT ;  /* 0x000000ff1400720c */ /* 0x000fe40003f26270 */
[----:B------:R-:W0:Y:S01]  /*1cb0*/  I2F.F64.S64 R26, R26 ;  /* 0x0000001a001a7312 */ /* 0x000e220000301c00 */
[----:B------:R-:W-:-:S04]  /*1cc0*/  IMAD.MOV R2, RZ, RZ, -R31 ;  /* 0x000000ffff027224 */ /* 0x000fc800078e0a1f */
[----:B------:R-:W-:Y:S01]  /*1cd0*/  @!P0 IMAD.MOV.U32 R31, RZ, RZ, R2 ;  /* 0x000000ffff1f8224 */ /* 0x000fe200078e0002 */
[----:B0-----:R-:W-:-:S10]  /*1ce0*/  DMUL R28, R26, UR6 ;  /* 0x000000061a1c7c28 */ /* 0x001fd40008000000 */
[----:B------:R-:W0:Y:S02]  /*1cf0*/  F2F.F32.F64 R28, R28 ;  /* 0x0000001c001c7310 */ /* 0x000e240000301000 */
[----:B0-----:R-:W-:Y:S01]  /*1d00*/  FSEL R30, -R28, R28, !P1 ;  /* 0x0000001c1c1e7208 */ /* 0x001fe20004800100 */
[----:B------:R-:W-:Y:S06]  /*1d10*/  BRA `(.L_x_20) ;  /* 0x0000000000087947 */ /* 0x000fec0003800000 */
.L_x_21:
[----:B------:R-:W-:Y:S01]  /*1d20*/  FMUL R30, RZ, R20 ;  /* 0x00000014ff1e7220 */ /* 0x000fe20000400000 */
[----:B------:R-:W-:-:S07]  /*1d30*/  IMAD.MOV.U32 R31, RZ, RZ, RZ ;  /* 0x000000ffff1f7224 */ /* 0x000fce00078e00ff */
.L_x_20:
[----:B------:R-:W-:Y:S05]  /*1d40*/  BSYNC.RECONVERGENT B0 ;  /* 0x0000000000007941 */ /* 0x000fea0003800200 */
.L_x_19:
[----:B------:R-:W-:Y:S01]  /*1d50*/  VIADD R2, R25, 0xf3000000 ;  /* 0xf300000019027836 */ /* 0x000fe20000000000 */
[----:B------:R0:W1:Y:S01]  /*1d60*/  MUFU.RSQ R20, R25 ;  /* 0x0000001900147308 */ /* 0x0000620000001400 */
[----:B------:R-:W-:Y:S03]  /*1d70*/  BSSY.RECONVERGENT B0, `(.L_x_23) ;  /* 0x000000b000007945 */ /* 0x000fe60003800200 */
[----:B------:R-:W-:-:S13]  /*1d80*/  ISETP.GT.U32.AND P0, PT, R2, 0x727fffff, PT ;  /* 0x727fffff0200780c */ /* 0x000fda0003f04070 */
[----:B01----:R-:W-:Y:S05]  /*1d90*/  @!P0 BRA `(.L_x_24) ;  /* 0x0000000000108947 */ /* 0x003fea0003800000 */
[----:B------:R-:W-:-:S07]  /*1da0*/  MOV R24, 0x1dc0 ;  /* 0x00001dc000187802 */ /* 0x000fce0000000f00 */
[----:B------:R-:W-:Y:S05]  /*1db0*/  CALL.REL.NOINC `($__internal_0_$__cuda_sm20_sqrt_rn_f32_slowpath) ;  /* 0x00000020008c7944 */ /* 0x000fea0003c00000 */
[----:B------:R-:W-:Y:S01]  /*1dc0*/  IMAD.MOV.U32 R17, RZ, RZ, R26 ;  /* 0x000000ffff117224 */ /* 0x000fe200078e001a */
[----:B------:R-:W-:Y:S06]  /*1dd0*/  BRA `(.L_x_25) ;  /* 0x0000000000107947 */ /* 0x000fec0003800000 */
.L_x_24:
[----:B------:R-:W-:Y:S01]  /*1de0*/  FMUL.FTZ R2, R25, R20 ;  /* 0x0000001419027220 */ /* 0x000fe20000410000 */
[----:B------:R-:W-:-:S03]  /*1df0*/  FMUL.FTZ R20, R20, 0.5 ;  /* 0x3f00000014147820 */ /* 0x000fc60000410000 */
[----:B------:R-:W-:-:S04]  /*1e00*/  FFMA R17, -R2, R2, R25 ;  /* 0x0000000202117223 */ /* 0x000fc80000000119 */
[----:B------:R-:W-:-:S07]  /*1e10*/  FFMA R17, R17, R20, R2 ;  /* 0x0000001411117223 */ /* 0x000fce0000000002 */
.L_x_25:
[----:B------:R-:W-:Y:S05]  /*1e20*/  BSYNC.RECONVERGENT B0 ;  /* 0x0000000000007941 */ /* 0x000fea0003800200 */
.L_x_23:
[----:B------:R-:W-:Y:S01]  /*1e30*/  LOP3.LUT R20, R31, 0x1, RZ, 0xc0, !PT ;  /* 0x000000011f147812 */ /* 0x000fe200078ec0ff */
[----:B------:R-:W-:Y:S02]  /*1e40*/  IMAD.MOV.U32 R2, RZ, RZ, 0x37cbac00 ;  /* 0x37cbac00ff027424 */ /* 0x000fe400078e00ff */
[----:B------:R-:W-:Y:S01]  /*1e50*/  FMUL R25, R30, R30 ;  /* 0x0000001e1e197220 */ /* 0x000fe20000400000 */
[----:B------:R-:W-:Y:S01]  /*1e60*/  IMAD.MOV.U32 R27, RZ, RZ, 0x3effffff ;  /* 0x3effffffff1b7424 */ /* 0x000fe200078e00ff */
[----:B------:R-:W-:Y:S01]  /*1e70*/  ISETP.NE.U32.AND P0, PT, R20, 0x1, PT ;  /* 0x000000011400780c */ /* 0x000fe20003f05070 */
[----:B------:R-:W-:Y:S02]  /*1e80*/  IMAD.MOV.U32 R20, RZ, RZ, 0x3d2aaabb ;  /* 0x3d2aaabbff147424 */ /* 0x000fe400078e00ff */
[----:B------:R-:W-:Y:S01]  /*1e90*/  FFMA R2, R25, R2, -0.0013887860113754868507 ;  /* 0xbab607ed19027423 */ /* 0x000fe20000000002 */
[----:B------:R-:W-:Y:S01]  /*1ea0*/  LOP3.LUT P2, RZ, R31, 0x2, RZ, 0xc0, !PT ;  /* 0x000000021fff7812 */ /* 0x000fe2000784c0ff */
[----:B------:R-:W0:Y:S01]  /*1eb0*/  LDCU UR5, c[0x0][0x390] ;  /* 0x00007200ff0577ac */ /* 0x000e220008000800 */
[----:B------:R-:W-:Y:S01]  /*1ec0*/  FSEL R27, -R27, -0.16666662693023681641, !P0 ;  /* 0xbe2aaaa81b1b7808 */ /* 0x000fe20004000100 */
[----:B------:R1:W-:Y:S01]  /*1ed0*/  F2F.F64.F32 R28, R17 ;  /* 0x00000011001c7310 */ /* 0x0003e20000201800 */
[----:B------:R-:W-:Y:S01]  /*1ee0*/  FSEL R2, R2, -0.00019574658654164522886, !P0 ;  /* 0xb94d415302027808 */ /* 0x000fe20004000000 */
[----:B------:R-:W-:Y:S01]  /*1ef0*/  BSSY.RECONVERGENT B0, `(.L_x_26) ;  /* 0x0000024000007945 */ /* 0x000fe20003800200 */
[----:B------:R-:W-:-:S02]  /*1f00*/  FSEL R20, R20, 0.0083327032625675201416, !P0 ;  /* 0x3c0885e414147808 */ /* 0x000fc40004000000 */
[----:B------:R-:W-:-:S03]  /*1f10*/  FSETP.GT.AND P1, PT, |R14|, |R8|, PT ;  /* 0x400000080e00720b */ /* 0x000fc60003f24200 */
[C---:B------:R-:W-:Y:S01]  /*1f20*/  FFMA R20, R25.reuse, R2, R20 ;  /* 0x0000000219147223 */ /* 0x040fe20000000014 */
[----:B------:R-:W-:Y:S02]  /*1f30*/  FSEL R2, R30, 1, P0 ;  /* 0x3f8000001e027808 */ /* 0x000fe40000000000 */
[----:B------:R-:W-:Y:S01]  /*1f40*/  FSEL R24, |R14|, |R8|, P1 ;  /* 0x400000080e187208 */ /* 0x000fe20000800200 */
[C---:B------:R-:W-:Y:S02]  /*1f50*/  FFMA R20, R25.reuse, R20, R27 ;  /* 0x0000001419147223 */ /* 0x040fe4000000001b */
[----:B------:R-:W-:Y:S01]  /*1f60*/  FFMA R25, R25, R2, RZ ;  /* 0x0000000219197223 */ /* 0x000fe200000000ff */
[----:B------:R-:W2:Y:S03]  /*1f70*/  MUFU.RCP R31, R24 ;  /* 0x00000018001f7308 */ /* 0x000ea60000001000 */
[----:B------:R-:W-:-:S04]  /*1f80*/  FFMA R25, R25, R20, R2 ;  /* 0x0000001419197223 */ /* 0x000fc80000000002 */
[----:B------:R-:W-:Y:S01]  /*1f90*/  @P2 FADD R25, RZ, -R25 ;  /* 0x80000019ff192221 */ /* 0x000fe20000000000 */
[----:B------:R-:W-:-:S03]  /*1fa0*/  ISETP.GE.AND P2, PT, R8, RZ, PT ;  /* 0x000000ff0800720c */ /* 0x000fc60003f46270 */
[----:B------:R-:W-:Y:S01]  /*1fb0*/  FFMA R0, R25, 0.25, R0 ;  /* 0x3e80000019007823 */ /* 0x000fe20000000000 */
[----:B------:R-:W-:-:S03]  /*1fc0*/  MOV R25, 0xf ;  /* 0x0000000f00197802 */ /* 0x000fc60000000f00 */
[----:B0-----:R-:W-:Y:S01]  /*1fd0*/  FMUL R2, |R0|, UR5 ;  /* 0x0000000500027c20 */ /* 0x001fe20008400200 */
[----:B------:R-:W-:Y:S01]  /*1fe0*/  FSEL R0, |R8|, |R14|, P1 ;  /* 0x4000000e08007208 */ /* 0x000fe20000800200 */
[----:B--2---:R-:W-:Y:S02]  /*1ff0*/  FFMA R20, -R24, R31, 1 ;  /* 0x3f80000018147423 */ /* 0x004fe4000000011f */
[----:B------:R0:W2:Y:S01]  /*2000*/  F2F.F64.F32 R26, R2 ;  /* 0x00000002001a7310 */ /* 0x0000a20000201800 */
[----:B------:R-:W-:Y:S01]  /*2010*/  FSETP.LT.AND P4, PT, R17, R2, PT ;  /* 0x000000021100720b */ /* 0x000fe20003f81000 */
[----:B------:R-:W-:Y:S01]  /*2020*/  FFMA R31, R31, R20, R31 ;  /* 0x000000141f1f7223 */ /* 0x000fe2000000001f */
[----:B-1----:R-:W-:-:S03]  /*2030*/  PRMT R17, RZ, 0x7610, R17 ;  /* 0x00007610ff117816 */ /* 0x002fc60000000011 */
[----:B------:R-:W-:Y:S02]  /*2040*/  FFMA R20, R0, R31, RZ ;  /* 0x0000001f00147223 */ /* 0x000fe400000000ff */
[----:B------:R1:W3:Y:S02]  /*2050*/  FCHK P0, R0, R24 ;  /* 0x0000001800007302 */ /* 0x0002e40000000000 */
[----:B0-----:R-:W-:-:S04]  /*2060*/  FFMA R2, -R24, R20, R0 ;  /* 0x0000001418027223 */ /* 0x001fc80000000100 */
[--C-:B------:R-:W-:Y:S01]  /*2070*/  FFMA R2, R31, R2, R20.reuse ;  /* 0x000000021f027223 */ /* 0x100fe20000000014 */
[----:B--2---:R-:W-:Y:S01]  /*2080*/  DMUL R26, R26, 0.5 ;  /* 0x3fe000001a1a7828 */ /* 0x004fe20000000000 */
[----:B------:R-:W-:-:S07]  /*2090*/  PRMT R20, R25, 0x7610, R20 ;  /* 0x0000761019147816 */ /* 0x000fce0000000014 */
[----:B------:R-:W-:-:S14]  /*20a0*/  DSETP.GEU.AND P3, PT, R26, R28, PT ;  /* 0x0000001c1a00722a */ /* 0x000fdc0003f6e000 */
[----:B-1-3--:R-:W-:Y:S05]  /*20b0*/  @!P3 BRA P4, `(.L_x_27) ;  /* 0x00000000001cb947 */ /* 0x00afea0002000000 */
[----:B------:R-:W-:Y:S01]  /*20c0*/  DSETP.GT.AND P3, PT, R26, R28, PT ;  /* 0x0000001c1a00722a */ /* 0x000fe20003f64000 */
[----:B------:R-:W-:Y:S01]  /*20d0*/  IMAD.MOV.U32 R25, RZ, RZ, 0x8 ;  /* 0x00000008ff197424 */ /* 0x000fe200078e00ff */
[----:B------:R-:W-:Y:S01]  /*20e0*/  PRMT R17, RZ, 0x7610, R17 ;  /* 0x00007610ff117816 */ /* 0x000fe20000000011 */
[----:B------:R-:W-:Y:S01]  /*20f0*/  IMAD.MOV.U32 R26, RZ, RZ, 0xf ;  /* 0x0000000fff1a7424 */ /* 0x000fe200078e00ff */
[----:B------:R-:W-:-:S10]  /*2100*/  PRMT R20, RZ, 0x7610, R20 ;  /* 0x00007610ff147816 */ /* 0x000fd40000000014 */
[----:B------:R-:W-:Y:S02]  /*2110*/  @P3 PRMT R17, R25, 0x7610, R17 ;  /* 0x0000761019113816 */ /* 0x000fe40000000011 */
[----:B------:R-:W-:-:S07]  /*2120*/  @P3 PRMT R20, R26, 0x7610, R20 ;  /* 0x000076101a143816 */ /* 0x000fce0000000014 */
.L_x_27:
[----:B------:R-:W-:Y:S05]  /*2130*/  BSYNC.RECONVERGENT B0 ;  /* 0x0000000000007941 */ /* 0x000fea0003800200 */
.L_x_26:
[----:B------:R-:W-:Y:S01]  /*2140*/  BSSY.RECONVERGENT B0, `(.L_x_28) ;  /* 0x0000008000007945 */ /* 0x000fe20003800200 */
[----:B------:R-:W-:Y:S02]  /*2150*/  IADD3 R23, PT, PT, R20, R23, R22 ;  /* 0x0000001714177210 */ /* 0x000fe40007ffe016 */
[CC--:B------:R-:W-:Y:S02]  /*2160*/  IADD3 R21, PT, PT, R17.reuse, R16.reuse, R21 ;  /* 0x0000001011157210 */ /* 0x0c0fe40007ffe015 */
[----:B------:R-:W-:Y:S01]  /*2170*/  IADD3 R5, PT, PT, R17, R16, R5 ;  /* 0x0000001011057210 */ /* 0x000fe20007ffe005 */
[----:B------:R-:W-:Y:S06]  /*2180*/  @!P0 BRA `(.L_x_29) ;  /* 0x00000000000c8947 */ /* 0x000fec0003800000 */
[----:B------:R-:W-:-:S07]  /*2190*/  MOV R2, 0x21b0 ;  /* 0x000021b000027802 */ /* 0x000fce0000000f00 */
[----:B------:R-:W-:Y:S05]  /*21a0*/  CALL.REL.NOINC `($__internal_1_$__cuda_sm3x_div_rn_noftz_f32_slowpath) ;  /* 0x0000001c00e47944 */ /* 0x000fea0003c00000 */
[----:B------:R-:W-:-:S07]  /*21b0*/  IMAD.MOV.U32 R2, RZ, RZ, R0 ;  /* 0x000000ffff027224 */ /* 0x000fce00078e0000 */
.L_x_29:
[----:B------:R-:W-:Y:S05]  /*21c0*/  BSYNC.RECONVERGENT B0 ;  /* 0x0000000000007941 */ /* 0x000fea0003800200 */
.L_x_28:
        /* <DEDUP_REMOVED lines=39> */
[----:B------:R-:W-:Y:S01]  /*2440*/  IMAD.SHL.U32 R0, R27, 0x100, RZ ;  /* 0x000001001b007824 */ /* 0x000fe200078e00ff */
[----:B------:R-:W-:Y:S01]  /*2450*/  UMOV UR5, URZ ;  /* 0x000000ff00057c82 */ /* 0x000fe20008000000 */
[----:B------:R-:W-:Y:S02]  /*2460*/  IMAD.MOV.U32 R26, RZ, RZ, RZ ;  /* 0x000000ffff1a7224 */ /* 0x000fe400078e00ff */
[----:B------:R-:W-:Y:S01]  /*2470*/  IMAD.MOV.U32 R2, RZ, RZ, RZ ;  /* 0x000000ffff027224 */ /* 0x000fe200078e00ff */
[----:B------:R-:W-:-:S07]  /*2480*/  LOP3.LUT R31, R0, 0x80000000, RZ, 0xfc, !PT ;  /* 0x80000000001f7812 */ /* 0x000fce00078efcff */
.L_x_33:
        /* <DEDUP_REMOVED lines=31> */
[----:B------:R-:W-:Y:S02]  /*2680*/  LOP3.LUT R27, R2, R27, RZ, 0x3c, !PT ;  /* 0x0000001b021b7212 */ /* 0x000fe400078e3cff */
[C---:B------:R-:W-:Y:S02]  /*2690*/  LOP3.LUT R16, R22.reuse, R17, RZ, 0x3c, !PT ;  /* 0x0000001116107212 */ /* 0x040fe400078e3cff */
[----:B------:R-:W-:Y:S02]  /*26a0*/  LOP3.LUT R17, R22, R2, RZ, 0x3c, !PT ;  /* 0x0000000216117212 */ /* 0x000fe400078e3cff */
[----:B------:R-:W-:Y:S02]  /*26b0*/  LEA.HI R2, R2, R29, RZ, 0x1 ;  /* 0x0000001d02027211 */ /* 0x000fe400078f08ff */
[----:B------:R-:W-:Y:S02]  /*26c0*/  ISETP.GE.AND P1, PT, R27, RZ, PT ;  /* 0x000000ff1b00720c */ /* 0x000fe40003f26270 */
[----:B------:R-:W0:Y:S01]  /*26d0*/  I2F.F64.S64 R16, R16 ;  /* 0x0000001000107312 */ /* 0x000e220000301c00 */
[----:B------:R-:W-:-:S05]  /*26e0*/  IADD3 R0, PT, PT, -R2, RZ, RZ ;  /* 0x000000ff02007210 */ /* 0x000fca0007ffe1ff */
[----:B------:R-:W-:Y:S01]  /*26f0*/  @!P0 IMAD.MOV.U32 R2, RZ, RZ, R0 ;  /* 0x000000ffff028224 */ /* 0x000fe200078e0000 */
[----:B0-----:R-:W-:-:S10]  /*2700*/  DMUL R24, R16, UR6 ;  /* 0x0000000610187c28 */ /* 0x001fd40008000000 */
[----:B------:R-:W0:Y:S02]  /*2710*/  F2F.F32.F64 R24, R24 ;  /* 0x0000001800187310 */ /* 0x000e240000301000 */
[----:B0-----:R-:W-:Y:S01]  /*2720*/  FSEL R0, -R24, R24, !P1 ;  /* 0x0000001818007208 */ /* 0x001fe20004800100 */
[----:B-1----:R-:W-:Y:S06]  /*2730*/  BRA `(.L_x_31) ;  /* 0x0000000000087947 */ /* 0x002fec0003800000 */
.L_x_32:
[----:B------:R-:W-:Y:S01]  /*2740*/  FMUL R0, RZ, R27 ;  /* 0x0000001bff007220 */ /* 0x000fe20000400000 */
[----:B------:R-:W-:-:S07]  /*2750*/  IMAD.MOV.U32 R2, RZ, RZ, RZ ;  /* 0x000000ffff027224 */ /* 0x000fce00078e00ff */
.L_x_31:
[----:B------:R-:W-:Y:S05]  /*2760*/  BSYNC.RECONVERGENT B0 ;  /* 0x0000000000007941 */ /* 0x000fea0003800200 */
.L_x_30:
        /* <DEDUP_REMOVED lines=34> */
.L_x_37:
        /* <DEDUP_REMOVED lines=26> */
[--C-:B------:R-:W-:Y:S02]  /*2b30*/  SHF.R.U32.HI R29, RZ, 0x1e, R0.reuse ;  /* 0x0000001eff1d7819 */ /* 0x100fe40000011600 */
[C---:B------:R-:W-:Y:S01]  /*2b40*/  SHF.L.W.U32.HI R2, R17.reuse, 0x2, R0 ;  /* 0x0000000211027819 */ /* 0x040fe20000010e00 */
[----:B------:R-:W-:Y:S01]  /*2b50*/  IMAD.SHL.U32 R17, R17, 0x4, RZ ;  /* 0x0000000411117824 */ /* 0x000fe200078e00ff */
[----:B------:R-:W-:Y:S02]  /*2b60*/  ISETP.GE.AND P0, PT, R27, RZ, PT ;  /* 0x000000ff1b00720c */ /* 0x000fe40003f06270 */
[----:B------:R-:W-:-:S02]  /*2b70*/  SHF.R.S32.HI R22, RZ, 0x1f, R2 ;  /* 0x0000001fff167819 */ /* 0x000fc40000011402 */
[----:B------:R-:W-:Y:S02]  /*2b80*/  LOP3.LUT R27, R2, R27, RZ, 0x3c, !PT ;  /* 0x0000001b021b7212 */ /* 0x000fe400078e3cff */
[C---:B------:R-:W-:Y:S02]  /*2b90*/  LOP3.LUT R16, R22.reuse, R17, RZ, 0x3c, !PT ;  /* 0x0000001116107212 */ /* 0x040fe400078e3cff */
[----:B------:R-:W-:Y:S02]  /*2ba0*/  LOP3.LUT R17, R22, R2, RZ, 0x3c, !PT ;  /* 0x0000000216117212 */ /* 0x000fe400078e3cff */
[----:B------:R-:W-:Y:S02]  /*2bb0*/  LEA.HI R22, R2, R29, RZ, 0x1 ;  /* 0x0000001d02167211 */ /* 0x000fe400078f08ff */
[----:B------:R-:W-:Y:S02]  /*2bc0*/  ISETP.GE.AND P1, PT, R27, RZ, PT ;  /* 0x000000ff1b00720c */ /* 0x000fe40003f26270 */
[----:B------:R-:W0:Y:S01]  /*2bd0*/  I2F.F64.S64 R16, R16 ;  /* 0x0000001000107312 */ /* 0x000e220000301c00 */
[----:B------:R-:W-:-:S05]  /*2be0*/  IMAD.MOV R0, RZ, RZ, -R22 ;  /* 0x000000ffff007224 */ /* 0x000fca00078e0a16 */
[----:B------:R-:W-:Y:S01]  /*2bf0*/  @!P0 MOV R22, R0 ;  /* 0x0000000000168202 */ /* 0x000fe20000000f00 */
[----:B0-----:R-:W-:-:S10]  /*2c00*/  DMUL R24, R16, UR6 ;  /* 0x0000000610187c28 */ /* 0x001fd40008000000 */
[----:B------:R-:W0:Y:S02]  /*2c10*/  F2F.F32.F64 R24, R24 ;  /* 0x0000001800187310 */ /* 0x000e240000301000 */
[----:B0-----:R-:W-:Y:S01]  /*2c20*/  FSEL R0, -R24, R24, !P1 ;  /* 0x0000001818007208 */ /* 0x001fe20004800100 */
[----:B-1----:R-:W-:Y:S06]  /*2c30*/  BRA `(.L_x_35) ;  /* 0x0000000000087947 */ /* 0x002fec0003800000 */
.L_x_36:
[----:B------:R-:W-:Y:S01]  /*2c40*/  FMUL R0, RZ, R27 ;  /* 0x0000001bff007220 */ /* 0x000fe20000400000 */
[----:B------:R-:W-:-:S07]  /*2c50*/  IMAD.MOV.U32 R22, RZ, RZ, RZ ;  /* 0x000000ffff167224 */ /* 0x000fce00078e00ff */
.L_x_35:
[----:B------:R-:W-:Y:S05]  /*2c60*/  BSYNC.RECONVERGENT B0 ;  /* 0x0000000000007941 */ /* 0x000fea0003800200 */
.L_x_34:
        /* <DEDUP_REMOVED lines=10> */
.L_x_39:
[----:B------:R-:W-:Y:S01]  /*2d10*/  FMUL.FTZ R2, R25, R16 ;  /* 0x0000001019027220 */ /* 0x000fe20000410000 */
[----:B------:R-:W-:-:S03]  /*2d20*/  FMUL.FTZ R16, R16, 0.5 ;  /* 0x3f00000010107820 */ /* 0x000fc60000410000 */
[----:B------:R-:W-:-:S04]  /*2d30*/  FFMA R17, -R2, R2, R25 ;  /* 0x0000000202117223 */ /* 0x000fc80000000119 */
[----:B------:R-:W-:-:S07]  /*2d40*/  FFMA R2, R17, R16, R2 ;  /* 0x0000001011027223 */ /* 0x000fce0000000002 */
.L_x_40:
[----:B------:R-:W-:Y:S05]  /*2d50*/  BSYNC.RECONVERGENT B0 ;  /* 0x0000000000007941 */ /* 0x000fea0003800200 */
.L_x_38:
        /* <DEDUP_REMOVED lines=14> */
[----:B------:R-:W-:Y:S02]  /*2e40*/  FSEL R0, R0, 1, P0 ;  /* 0x3f80000000007808 */ /* 0x000fe40000000000 */
[CC--:B------:R-:W-:Y:S01]  /*2e50*/  FSETP.GT.AND P1, PT, |R14|.reuse, |R9|.reuse, PT ;  /* 0x400000090e00720b */ /* 0x0c0fe20003f24200 */
[C---:B------:R-:W-:Y:S01]  /*2e60*/  FFMA R16, R17.reuse, R16, R24 ;  /* 0x0000001011107223 */ /* 0x040fe20000000018 */
[----:B------:R-:W-:Y:S02]  /*2e70*/  PRMT R22, RZ, 0x7610, R22 ;  /* 0x00007610ff167816 */ /* 0x000fe40000000016 */
[----:B------:R-:W-:Y:S01]  /*2e80*/  FSEL R24, |R14|, |R9|, P1 ;  /* 0x400000090e187208 */ /* 0x000fe20000800200 */
[C---:B------:R-:W-:Y:S01]  /*2e90*/  FFMA R16, R17.reuse, R16, R25 ;  /* 0x0000001011107223 */ /* 0x040fe20000000019 */
[----:B------:R-:W-:Y:S02]  /*2ea0*/  FFMA R17, R17, R0, RZ ;  /* 0x0000000011117223 */ /* 0x000fe400000000ff */
[----:B------:R-:W2:Y:S02]  /*2eb0*/  MUFU.RCP R25, R24 ;  /* 0x0000001800197308 */ /* 0x000ea40000001000 */
[----:B------:R-:W-:Y:S01]  /*2ec0*/  FFMA R17, R17, R16, R0 ;  /* 0x0000001011117223 */ /* 0x000fe20000000000 */
[----:B------:R-:W-:-:S03]  /*2ed0*/  FSEL R0, |R9|, |R14|, P1 ;  /* 0x4000000e09007208 */ /* 0x000fc60000800200 */
[----:B------:R-:W-:Y:S01]  /*2ee0*/  @P2 FADD R17, RZ, -R17 ;  /* 0x80000011ff112221 */ /* 0x000fe20000000000 */
[----:B------:R-:W-:Y:S01]  /*2ef0*/  ISETP.GE.AND P2, PT, R9, RZ, PT ;  /* 0x000000ff0900720c */ /* 0x000fe20003f46270 */
[----:B------:R3:W4:Y:S02]  /*2f00*/  FCHK P0, R0, R24 ;  /* 0x0000001800007302 */ /* 0x0007240000000000 */
[----:B------:R-:W-:-:S04]  /*2f10*/  FFMA R17, R17, 0.25, R20 ;  /* 0x3e80000011117823 */ /* 0x000fc80000000014 */
[----:B0-----:R-:W-:Y:S01]  /*2f20*/  FMUL R17, |R17|, UR5 ;  /* 0x0000000511117c20 */ /* 0x001fe20008400200 */
[----:B--2---:R-:W-:-:S03]  /*2f30*/  FFMA R16, -R24, R25, 1 ;  /* 0x3f80000018107423 */ /* 0x004fc60000000119 */
[----:B------:R-:W0:Y:S01]  /*2f40*/  F2F.F64.F32 R26, R17 ;  /* 0x00000011001a7310 */ /* 0x000e220000201800 */
[----:B------:R-:W-:Y:S01]  /*2f50*/  FSETP.LT.AND P4, PT, R2, R17, PT ;  /* 0x000000110200720b */ /* 0x000fe20003f81000 */
[----:B------:R-:W-:Y:S01]  /*2f60*/  FFMA R25, R25, R16, R25 ;  /* 0x0000001019197223 */ /* 0x000fe20000000019 */
[----:B------:R-:W-:-:S03]  /*2f70*/  IMAD.MOV.U32 R16, RZ, RZ, 0xf ;  /* 0x0000000fff107424 */ /* 0x000fc600078e00ff */
        /* <DEDUP_REMOVED lines=12> */
.L_x_42:
[----:B------:R-:W-:Y:S05]  /*3040*/  BSYNC.RECONVERGENT B0 ;  /* 0x0000000000007941 */ /* 0x000fea0003800200 */
.L_x_41:
[----:B------:R-:W-:Y:S01]  /*3050*/  BSSY.RECONVERGENT B0, `(.L_x_43) ;  /* 0x0000007000007945 */ /* 0x000fe20003800200 */
[----:B------:R-:W-:Y:S01]  /*3060*/  FFMA R2, R25, R2, R20 ;  /* 0x0000000219027223 */ /* 0x000fe20000000014 */
[----:B------:R-:W-:Y:S02]  /*3070*/  FADD R15, R13, R15 ;  /* 0x0000000f0d0f7221 */ /* 0x000fe40000000000 */
[----:B------:R-:W-:Y:S05]  /*3080*/  @!P0 BRA `(.L_x_44) ;  /* 0x00000000000c8947 */ /* 0x000fea0003800000 */
[----:B------:R-:W-:-:S07]  /*3090*/  MOV R2, 0x30b0 ;  /* 0x000030b000027802 */ /* 0x000fce0000000f00 */
[----:B------:R-:W-:Y:S05]  /*30a0*/  CALL.REL.NOINC `($__internal_1_$__cuda_sm3x_div_rn_noftz_f32_slowpath) ;  /* 0x0000001000247944 */ /* 0x000fea0003c00000 */
[----:B------:R-:W-:-:S07]  /*30b0*/  IMAD.MOV.U32 R2, RZ, RZ, R0 ;  /* 0x000000ffff027224 */ /* 0x000fce00078e0000 */
.L_x_44:
[----:B------:R-:W-:Y:S05]  /*30c0*/  BSYNC.RECONVERGENT B0 ;  /* 0x0000000000007941 */ /* 0x000fea0003800200 */
.L_x_43:
        /* <DEDUP_REMOVED lines=44> */
.L_x_48:
        /* <DEDUP_REMOVED lines=31> */
[C---:B------:R-:W-:Y:S02]  /*3580*/  LOP3.LUT R28, R29.reuse, R28, RZ, 0x3c, !PT ;  /* 0x0000001c1d1c7212 */ /* 0x040fe400078e3cff */
[C---:B------:R-:W-:Y:S02]  /*3590*/  LOP3.LUT R24, R14.reuse, R17, RZ, 0x3c, !PT ;  /* 0x000000110e187212 */ /* 0x040fe400078e3cff */
[----:B------:R-:W-:Y:S02]  /*35a0*/  LOP3.LUT R25, R14, R29, RZ, 0x3c, !PT ;  /* 0x0000001d0e197212 */ /* 0x000fe400078e3cff */
[----:B------:R-:W-:Y:S02]  /*35b0*/  LEA.HI R29, R29, R2, RZ, 0x1 ;  /* 0x000000021d1d7211 */ /* 0x000fe400078f08ff */
[----:B------:R-:W-:Y:S02]  /*35c0*/  ISETP.GE.AND P1, PT, R28, RZ, PT ;  /* 0x000000ff1c00720c */ /* 0x000fe40003f26270 */
[----:B------:R-:W0:Y:S01]  /*35d0*/  I2F.F64.S64 R24, R24 ;  /* 0x0000001800187312 */ /* 0x000e220000301c00 */
[----:B-1----:R-:W-:-:S04]  /*35e0*/  IMAD.MOV R0, RZ, RZ, -R29 ;  /* 0x000000ffff007224 */ /* 0x002fc800078e0a1d */
[----:B------:R-:W-:Y:S01]  /*35f0*/  @!P0 IMAD.MOV.U32 R29, RZ, RZ, R0 ;  /* 0x000000ffff1d8224 */ /* 0x000fe200078e0000 */
[----:B0-----:R-:W-:-:S10]  /*3600*/  DMUL R26, R24, UR6 ;  /* 0x00000006181a7c28 */ /* 0x001fd40008000000 */
[----:B------:R-:W0:Y:S02]  /*3610*/  F2F.F32.F64 R26, R26 ;  /* 0x0000001a001a7310 */ /* 0x000e240000301000 */
[----:B0-----:R-:W-:Y:S01]  /*3620*/  FSEL R0, -R26, R26, !P1 ;  /* 0x0000001a1a007208 */ /* 0x001fe20004800100 */
[----:B------:R-:W-:Y:S06]  /*3630*/  BRA `(.L_x_46) ;  /* 0x0000000000087947 */ /* 0x000fec0003800000 */
.L_x_47:
[----:B------:R-:W-:Y:S01]  /*3640*/  FMUL R0, RZ, R28 ;  /* 0x0000001cff007220 */ /* 0x000fe20000400000 */
[----:B------:R-:W-:-:S07]  /*3650*/  IMAD.MOV.U32 R29, RZ, RZ, RZ ;  /* 0x000000ffff1d7224 */ /* 0x000fce00078e00ff */
.L_x_46:
[----:B------:R-:W-:Y:S05]  /*3660*/  BSYNC.RECONVERGENT B0 ;  /* 0x0000000000007941 */ /* 0x000fea0003800200 */
.L_x_45:
        /* <DEDUP_REMOVED lines=9> */
[----:B------:R-:W-:Y:S01]  /*3700*/  FSEL R0, R0, 1, P0 ;  /* 0x3f80000000007808 */ /* 0x000fe20000000000 */
[----:B------:R-:W0:Y:S01]  /*3710*/  F2I.NTZ R30, R30 ;  /* 0x0000001e001e7305 */ /* 0x000e220000203100 */
[----:B------:R-:W-:Y:S01]  /*3720*/  FSEL R14, R14, 0.0083327032625675201416, !P0 ;  /* 0x3c0885e40e0e7808 */ /* 0x000fe20004000000 */
[----:B------:R-:W-:Y:S01]  /*3730*/  BSSY.RECONVERGENT B0, `(.L_x_49) ;  /* 0x0000043000007945 */ /* 0x000fe20003800200 */
[----:B------:R-:W-:-:S02]  /*3740*/  FSEL R2, R2, -0.00019574658654164522886, !P0 ;  /* 0xb94d415302027808 */ /* 0x000fc40004000000 */
[----:B------:R-:W-:-:S03]  /*3750*/  LOP3.LUT P1, RZ, R29, 0x2, RZ, 0xc0, !PT ;  /* 0x000000021dff7812 */ /* 0x000fc6000782c0ff */
        /* <DEDUP_REMOVED lines=19> */
.L_x_52:
        /* <DEDUP_REMOVED lines=31> */
[C---:B------:R-:W-:Y:S02]  /*3a80*/  LEA.HI R30, R29.reuse, R2, RZ, 0x1 ;  /* 0x000000021d1e7211 */ /* 0x040fe400078f08ff */
[C---:B------:R-:W-:Y:S02]  /*3a90*/  LOP3.LUT R24, R26.reuse, R17, RZ, 0x3c, !PT ;  /* 0x000000111a187212 */ /* 0x040fe400078e3cff */
[----:B------:R-:W-:Y:S01]  /*3aa0*/  LOP3.LUT R25, R26, R29, RZ, 0x3c, !PT ;  /* 0x0000001d1a197212 */ /* 0x000fe200078e3cff */
[----:B-1----:R-:W-:Y:S01]  /*3ab0*/  IMAD.MOV R0, RZ, RZ, -R30 ;  /* 0x000000ffff007224 */ /* 0x002fe200078e0a1e */
        /* <DEDUP_REMOVED lines=8> */
.L_x_51:
[----:B------:R-:W-:Y:S01]  /*3b40*/  FMUL R0, RZ, R20 ;  /* 0x00000014ff007220 */ /* 0x000fe20000400000 */
[----:B------:R-:W-:-:S07]  /*3b50*/  IMAD.MOV.U32 R30, RZ, RZ, RZ ;  /* 0x000000ffff1e7224 */ /* 0x000fce00078e00ff */
.L_x_50:
[----:B------:R-:W-:Y:S05]  /*3b60*/  BSYNC.RECONVERGENT B0 ;  /* 0x0000000000007941 */ /* 0x000fea0003800200 */
.L_x_49:
[----:B------:R-:W-:Y:S01]  /*3b70*/  VIADD R17, R15, 0xf3000000 ;  /* 0xf30000000f117836 */ /* 0x000fe20000000000 */
[----:B------:R0:W1:Y:S01]  /*3b80*/  MUFU.RSQ R2, R15 ;  /* 0x0000000f00027308 */ /* 0x0000620000001400 */
[----:B------:R-:W-:Y:S03]  /*3b90*/  BSSY.RECONVERGENT B0, `(.L_x_53) ;  /* 0x000000b000007945 */ /* 0x000fe60003800200 */
[----:B------:R-:W-:-:S13]  /*3ba0*/  ISETP.GT.U32.AND P0, PT, R17, 0x727fffff, PT ;  /* 0x727fffff1100780c */ /* 0x000fda0003f04070 */
[----:B01----:R-:W-:Y:S05]  /*3bb0*/  @!P0 BRA `(.L_x_54) ;  /* 0x0000000000108947 */ /* 0x003fea0003800000 */
[----:B------:R-:W-:Y:S01]  /*3bc0*/  IMAD.MOV.U32 R25, RZ, RZ, R15 ;  /* 0x000000ffff197224 */ /* 0x000fe200078e000f */
[----:B------:R-:W-:-:S07]  /*3bd0*/  MOV R24, 0x3bf0 ;  /* 0x00003bf000187802 */ /* 0x000fce0000000f00 */
[----:B------:R-:W-:Y:S05]  /*3be0*/  CALL.REL.NOINC `($__internal_0_$__cuda_sm20_sqrt_rn_f32_slowpath) ;  /* 0x0000000400007944 */ /* 0x000fea0003c00000 */
[----:B------:R-:W-:Y:S05]  /*3bf0*/  BRA `(.L_x_55) ;  /* 0x0000000000107947 */ /* 0x000fea0003800000 */
.L_x_54:
[----:B------:R-:W-:Y:S01]  /*3c00*/  FMUL.FTZ R26, R15, R2 ;  /* 0x000000020f1a7220 */ /* 0x000fe20000410000 */
[----:B------:R-:W-:-:S03]  /*3c10*/  FMUL.FTZ R2, R2, 0.5 ;  /* 0x3f00000002027820 */ /* 0x000fc60000410000 */
[----:B------:R-:W-:-:S04]  /*3c20*/  FFMA R15, -R26, R26, R15 ;  /* 0x0000001a1a0f7223 */ /* 0x000fc8000000010f */
[----:B------:R-:W-:-:S07]  /*3c30*/  FFMA R26, R15, R2, R26 ;  /* 0x000000020f1a7223 */ /* 0x000fce000000001a */
.L_x_55:
[----:B------:R-:W-:Y:S05]  /*3c40*/  BSYNC.RECONVERGENT B0 ;  /* 0x0000000000007941 */ /* 0x000fea0003800200 */
.L_x_53:
        /* <DEDUP_REMOVED lines=9> */
[----:B------:R-:W-:Y:S01]  /*3ce0*/  BSSY.RECONVERGENT B0, `(.L_x_56) ;  /* 0x000001b000007945 */ /* 0x000fe20003800200 */
[----:B------:R-:W-:-:S02]  /*3cf0*/  FSEL R2, R2, -0.00019574658654164522886, !P0 ;  /* 0xb94d415302027808 */ /* 0x000fc40004000000 */
[----:B------:R-:W-:Y:S02]  /*3d00*/  FSEL R20, R20, 0.0083327032625675201416, !P0 ;  /* 0x3c0885e414147808 */ /* 0x000fe40004000000 */
[----:B------:R-:W-:Y:S02]  /*3d10*/  FSEL R17, -R17, -0.16666662693023681641, !P0 ;  /* 0xbe2aaaa811117808 */ /* 0x000fe40004000100 */
[----:B------:R-:W-:Y:S01]  /*3d20*/  FSEL R0, R0, 1, P0 ;  /* 0x3f80000000007808 */ /* 0x000fe20000000000 */
[----:B------:R-:W-:-:S04]  /*3d30*/  FFMA R2, R15, R2, R20 ;  /* 0x000000020f027223 */ /* 0x000fc80000000014 */
[C---:B------:R-:W-:Y:S01]  /*3d40*/  FFMA R2, R15.reuse, R2, R17 ;  /* 0x000000020f027223 */ /* 0x040fe20000000011 */
[----:B------:R-:W-:-:S04]  /*3d50*/  FFMA R15, R15, R0, RZ ;  /* 0x000000000f0f7223 */ /* 0x000fc800000000ff */
[--C-:B------:R-:W-:Y:S01]  /*3d60*/  FFMA R15, R15, R2, R0.reuse ;  /* 0x000000020f0f7223 */ /* 0x100fe20000000000 */
[----:B------:R-:W-:Y:S02]  /*3d70*/  MOV R2, 0xf ;  /* 0x0000000f00027802 */ /* 0x000fe40000000f00 */
[----:B------:R-:W-:Y:S01]  /*3d80*/  PRMT R0, RZ, 0x7610, R0 ;  /* 0x00007610ff007816 */ /* 0x000fe20000000000 */
[----:B------:R-:W-:-:S04]  /*3d90*/  @P1 FADD R15, RZ, -R15 ;  /* 0x8000000fff0f1221 */ /* 0x000fc80000000000 */
[----:B------:R-:W-:-:S04]  /*3da0*/  FFMA R14, R15, 0.25, R14 ;  /* 0x3e8000000f0e7823 */ /* 0x000fc8000000000e */
[----:B0-----:R-:W-:Y:S02]  /*3db0*/  FMUL R17, |R14|, UR5 ;  /* 0x000000050e117c20 */ /* 0x001fe40008400200 */
[----:B------:R-:W-:Y:S03]  /*3dc0*/  F2F.F64.F32 R14, R26 ;  /* 0x0000001a000e7310 */ /* 0x000fe60000201800 */
[----:B------:R-:W-:-:S05]  /*3dd0*/  FSETP.LT.AND P1, PT, R26, R17, PT ;  /* 0x000000111a00720b */ /* 0x000fca0003f21000 */
[----:B------:R-:W0:Y:S02]  /*3de0*/  F2F.F64.F32 R24, R17 ;  /* 0x0000001100187310 */ /* 0x000e240000201800 */
[----:B0-----:R-:W-:-:S08]  /*3df0*/  DMUL R24, R24, 0.5 ;  /* 0x3fe0000018187828 */ /* 0x001fd00000000000 */
[----:B------:R-:W-:-:S14]  /*3e00*/  DSETP.GEU.AND P0, PT, R24, R14, PT ;  /* 0x0000000e1800722a */ /* 0x000fdc0003f0e000 */
[----:B------:R-:W-:Y:S05]  /*3e10*/  @!P0 BRA P1, `(.L_x_57) ;  /* 0x00000000001c8947 */ /* 0x000fea0000800000 */
[----:B------:R-:W-:Y:S01]  /*3e20*/  DSETP.GT.AND P0, PT, R24, R14, PT ;  /* 0x0000000e1800722a */ /* 0x000fe20003f04000 */
[----:B------:R-:W-:Y:S01]  /*3e30*/  PRMT R0, RZ, 0x7610, R0 ;  /* 0x00007610ff007816 */ /* 0x000fe20000000000 */
[----:B------:R-:W-:Y:S01]  /*3e40*/  IMAD.MOV.U32 R14, RZ, RZ, 0x8 ;  /* 0x00000008ff0e7424 */ /* 0x000fe200078e00ff */
[----:B------:R-:W-:Y:S01]  /*3e50*/  PRMT R2, RZ, 0x7610, R2 ;  /* 0x00007610ff027816 */ /* 0x000fe20000000002 */
[----:B------:R-:W-:-:S10]  /*3e60*/  IMAD.MOV.U32 R15, RZ, RZ, 0xf ;  /* 0x0000000fff0f7424 */ /* 0x000fd400078e00ff */
[----:B------:R-:W-:Y:S02]  /*3e70*/  @P0 PRMT R0, R14, 0x7610, R0 ;  /* 0x000076100e000816 */ /* 0x000fe40000000000 */
[----:B------:R-:W-:-:S07]  /*3e80*/  @P0 PRMT R2, R15, 0x7610, R2 ;  /* 0x000076100f020816 */ /* 0x000fce0000000002 */
.L_x_57:
[----:B------:R-:W-:Y:S05]  /*3e90*/  BSYNC.RECONVERGENT B0 ;  /* 0x0000000000007941 */ /* 0x000fea0003800200 */
.L_x_56:
[----:B------:R-:W-:Y:S02]  /*3ea0*/  IADD3 R2, PT, PT, R2, R16, R23 ;  /* 0x0000001002027210 */ /* 0x000fe40007ffe017 */
[CC--:B------:R-:W-:Y:S02]  /*3eb0*/  IADD3 R21, PT, PT, R0.reuse, R22.reuse, R21 ;  /* 0x0000001600157210 */ /* 0x0c0fe40007ffe015 */
[----:B------:R-:W-:Y:S02]  /*3ec0*/  IADD3 R5, PT, PT, R0, R22, R5 ;  /* 0x0000001600057210 */ /* 0x000fe40007ffe005 */
[----:B------:R-:W-:Y:S01]  /*3ed0*/  PRMT R22, R2, 0x7610, R22 ;  /* 0x0000761002167816 */ /* 0x000fe20000000016 */
[----:B------:R-:W-:Y:S06]  /*3ee0*/  BRA.U UP0, `(.L_x_58) ;  /* 0xffffffc100cc7547 */ /* 0x000fec000b83ffff */
[----:B------:R-:W-:Y:S01]  /*3ef0*/  LOP3.LUT R21, R21, 0xff, RZ, 0xc0, !PT ;  /* 0x000000ff15157812 */ /* 0x000fe200078ec0ff */
[----:B------:R-:W-:Y:S01]  /*3f00*/  UMOV UR5, 0x3340 ;  /* 0x0000334000057882 */ /* 0x000fe20000000000 */
[----:B------:R-:W-:Y:S01]  /*3f10*/  LOP3.LUT R22, R22, 0xff, RZ, 0xc0, !PT ;  /* 0x000000ff16167812 */ /* 0x000fe200078ec0ff */
[----:B------:R-:W-:Y:S01]  /*3f20*/  IMAD.U32 R7, RZ, RZ, UR5 ;  /* 0x00000005ff077e24 */ /* 0x000fe2000f8e00ff */
[----:B------:R-:W-:Y:S02]  /*3f30*/  LOP3.LUT R5, R5, 0xff, RZ, 0xc0, !PT ;  /* 0x000000ff05057812 */ /* 0x000fe400078ec0ff */
[----:B------:R-:W0:Y:S08]  /*3f40*/  I2F.U16 R21, R21 ;  /* 0x0000001500157306 */ /* 0x000e300000101000 */
[----:B------:R-:W1:Y:S08]  /*3f50*/  I2F.U16 R22, R22 ;  /* 0x0000001600167306 */ /* 0x000e700000101000 */
[----:B------:R-:W2:Y:S08]  /*3f60*/  I2F.U16 R5, R5 ;  /* 0x0000000500057306 */ /* 0x000eb00000101000 */
[----:B0-----:R-:W-:Y:S08]  /*3f70*/  F2I.U32.TRUNC.NTZ R0, R21 ;  /* 0x0000001500007305 */ /* 0x001ff0000020f000 */
[----:B-1----:R-:W0:Y:S08]  /*3f80*/  F2I.U32.TRUNC.NTZ R3, R22 ;  /* 0x0000001600037305 */ /* 0x002e30000020f000 */
[----:B--2---:R-:W1:Y:S01]  /*3f90*/  F2I.U32.TRUNC.NTZ R2, R5 ;  /* 0x0000000500027305 */ /* 0x004e62000020f000 */
[----:B0-----:R-:W-:-:S02]  /*3fa0*/  PRMT R0, R0, 0x3340, R3 ;  /* 0x0000334000007816 */ /* 0x001fc40000000003 */
[----:B-1----:R-:W-:-:S04]  /*3fb0*/  PRMT R3, R2, R7, 0xfff0 ;  /* 0x0000fff002037416 */ /* 0x002fc80000000007 */
[----:B------:R-:W-:-:S05]  /*3fc0*/  PRMT R3, R0, 0x5410, R3 ;  /* 0x0000541000037816 */ /* 0x000fca0000000003 */
[----:B------:R-:W-:Y:S01]  /*3fd0*/  STG.E desc[UR8][R18.64], R3 ;  /* 0x0000000312007986 */ /* 0x000fe2000c101908 */
[----:B------:R-:W-:Y:S05]  /*3fe0*/  EXIT ;  /* 0x000000000000794d */ /* 0x000fea0003800000 */
        .weak           $__internal_0_$__cuda_sm20_sqrt_rn_f32_slowpath
        .type           $__internal_0_$__cuda_sm20_sqrt_rn_f32_slowpath,@function
        .size           $__internal_0_$__cuda_sm20_sqrt_rn_f32_slowpath,($__internal_1_$__cuda_sm3x_div_rn_noftz_f32_slowpath - $__internal_0_$__cuda_sm20_sqrt_rn_f32_slowpath)
$__internal_0_$__cuda_sm20_sqrt_rn_f32_slowpath:
[----:B------:R-:W-:-:S13]  /*3ff0*/  LOP3.LUT P0, RZ, R25, 0x7fffffff, RZ, 0xc0, !PT ;  /* 0x7fffffff19ff7812 */ /* 0x000fda000780c0ff */
[----:B------:R-:W-:Y:S01]  /*4000*/  @!P0 IMAD.MOV.U32 R26, RZ, RZ, R25 ;  /* 0x000000ffff1a8224 */ /* 0x000fe200078e0019 */
[----:B------:R-:W-:Y:S06]  /*4010*/  @!P0 BRA `(.L_x_59) ;  /* 0x0000000000408947 */ /* 0x000fec0003800000 */
[----:B------:R-:W-:-:S13]  /*4020*/  FSETP.GEU.FTZ.AND P0, PT, R25, RZ, PT ;  /* 0x000000ff1900720b */ /* 0x000fda0003f1e000 */
[----:B------:R-:W-:Y:S01]  /*4030*/  @!P0 IMAD.MOV.U32 R26, RZ, RZ, 0x7fffffff ;  /* 0x7fffffffff1a8424 */ /* 0x000fe200078e00ff */
[----:B------:R-:W-:Y:S06]  /*4040*/  @!P0 BRA `(.L_x_59) ;  /* 0x0000000000348947 */ /* 0x000fec0003800000 */
[----:B------:R-:W-:-:S13]  /*4050*/  FSETP.GTU.FTZ.AND P0, PT, |R25|, +INF , PT ;  /* 0x7f8000001900780b */ /* 0x000fda0003f1c200 */
[----:B------:R-:W-:Y:S01]  /*4060*/  @P0 FADD.FTZ R26, R25, 1 ;  /* 0x3f800000191a0421 */ /* 0x000fe20000010000 */
[----:B------:R-:W-:Y:S06]  /*4070*/  @P0 BRA `(.L_x_59) ;  /* 0x0000000000280947 */ /* 0x000fec0003800000 */
[----:B------:R-:W-:-:S13]  /*4080*/  FSETP.NEU.FTZ.AND P0, PT, |R25|, +INF , PT ;  /* 0x7f8000001900780b */ /* 0x000fda0003f1d200 */
[----:B------:R-:W-:-:S04]  /*4090*/  @P0 FFMA R27, R25, 1.84467440737095516160e+19, RZ ;  /* 0x5f800000191b0823 */ /* 0x000fc800000000ff */
[----:B------:R-:W0:Y:S02]  /*40a0*/  @P0 MUFU.RSQ R28, R27 ;  /* 0x0000001b001c0308 */ /* 0x000e240000001400 */
[----:B0-----:R-:W-:Y:S01]  /*40b0*/  @P0 FMUL.FTZ R2, R27, R28 ;  /* 0x0000001c1b020220 */ /* 0x001fe20000410000 */
[----:B------:R-:W-:-:S03]  /*40c0*/  @P0 FMUL.FTZ R17, R28, 0.5 ;  /* 0x3f0000001c110820 */ /* 0x000fc60000410000 */
[----:B------:R-:W-:-:S04]  /*40d0*/  @P0 FADD.FTZ R26, -R2, -RZ ;  /* 0x800000ff021a0221 */ /* 0x000fc80000010100 */
[----:B------:R-:W-:Y:S01]  /*40e0*/  @P0 FFMA R29, R2, R26, R27 ;  /* 0x0000001a021d0223 */ /* 0x000fe2000000001b */
[----:B------:R-:W-:-:S03]  /*40f0*/  @!P0 IMAD.MOV.U32 R26, RZ, RZ, R25 ;  /* 0x000000ffff1a8224 */ /* 0x000fc600078e0019 */
[----:B------:R-:W-:-:S04]  /*4100*/  @P0 FFMA R17, R29, R17, R2 ;  /* 0x000000111d110223 */ /* 0x000fc80000000002 */
[----:B------:R-:W-:-:S07]  /*4110*/  @P0 FMUL.FTZ R26, R17, 2.3283064365386962891e-10 ;  /* 0x2f800000111a0820 */ /* 0x000fce0000410000 */
.L_x_59:
[----:B------:R-:W-:-:S04]  /*4120*/  IMAD.MOV.U32 R25, RZ, RZ, 0x0 ;  /* 0x00000000ff197424 */ /* 0x000fc800078e00ff */
[----:B------:R-:W-:Y:S05]  /*4130*/  RET.REL.NODEC R24 `(_Z13clover_kernelILi4ELi4EEvP6uchar4S1_fm4dim3) ;  /* 0xffffffbc18b07950 */ /* 0x000fea0003c3ffff */
        .weak           $__internal_1_$__cuda_sm3x_div_rn_noftz_f32_slowpath
        .type           $__internal_1_$__cuda_sm3x_div_rn_noftz_f32_slowpath,@function
        .size           $__internal_1_$__cuda_sm3x_div_rn_noftz_f32_slowpath,(.L_x_144 - $__internal_1_$__cuda_sm3x_div_rn_noftz_f32_slowpath)
$__internal_1_$__cuda_sm3x_div_rn_noftz_f32_slowpath:
[----:B------:R-:W-:Y:S01]  /*4140*/  SHF.R.U32.HI R17, RZ, 0x17, R24 ;  /* 0x00000017ff117819 */ /* 0x000fe20000011618 */
[----:B------:R-:W-:Y:S01]  /*4150*/  BSSY.RECONVERGENT B1, `(.L_x_60) ;  /* 0x0000063000017945 */ /* 0x000fe20003800200 */
[----:B------:R-:W-:Y:S01]  /*4160*/  SHF.R.U32.HI R26, RZ, 0x17, R0 ;  /* 0x00000017ff1a7819 */ /* 0x000fe20000011600 */
[----:B------:R-:W-:Y:S01]  /*4170*/  IMAD.MOV.U32 R29, RZ, RZ, R24 ;  /* 0x000000ffff1d7224 */ /* 0x000fe200078e0018 */
[----:B------:R-:W-:Y:S02]  /*4180*/  LOP3.LUT R17, R17, 0xff, RZ, 0xc0, !PT ;  /* 0x000000ff11117812 */ /* 0x000fe400078ec0ff */
[----:B------:R-:W-:-:S03]  /*4190*/  LOP3.LUT R26, R26, 0xff, RZ, 0xc0, !PT ;  /* 0x000000ff1a1a7812 */ /* 0x000fc600078ec0ff */
[----:B------:R-:W-:Y:S02]  /*41a0*/  VIADD R27, R17, 0xffffffff ;  /* 0xffffffff111b7836 */ /* 0x000fe40000000000 */
[----:B------:R-:W-:-:S03]  /*41b0*/  VIADD R28, R26, 0xffffffff ;  /* 0xffffffff1a1c7836 */ /* 0x000fc60000000000 */
[----:B------:R-:W-:-:S04]  /*41c0*/  ISETP.GT.U32.AND P0, PT, R27, 0xfd, PT ;  /* 0x000000fd1b00780c */ /* 0x000fc80003f04070 */
[----:B------:R-:W-:-:S13]  /*41d0*/  ISETP.GT.U32.OR P0, PT, R28, 0xfd, P0 ;  /* 0x000000fd1c00780c */ /* 0x000fda0000704470 */
[----:B------:R-:W-:Y:S01]  /*41e0*/  @!P0 IMAD.MOV.U32 R20, RZ, RZ, RZ ;  /* 0x000000ffff148224 */ /* 0x000fe200078e00ff */
[----:B------:R-:W-:Y:S06]  /*41f0*/  @!P0 BRA `(.L_x_61) ;  /* 0x00000000005c8947 */ /* 0x000fec0003800000 */
[----:B------:R-:W-:Y:S02]  /*4200*/  FSETP.GTU.FTZ.AND P3, PT, |R0|, +INF , PT ;  /* 0x7f8000000000780b */ /* 0x000fe40003f7c200 */
[----:B------:R-:W-:-:S04]  /*4210*/  FSETP.GTU.FTZ.AND P0, PT, |R24|, +INF , PT ;  /* 0x7f8000001800780b */ /* 0x000fc80003f1c200 */
[----:B------:R-:W-:-:S13]  /*4220*/  PLOP3.LUT P0, PT, P3, P0, PT, 0xf8, 0x8f ;  /* 0x00000000008f781c */ /* 0x000fda0001f01f70 */
[----:B------:R-:W-:Y:S05]  /*4230*/  @P0 BRA `(.L_x_62) ;  /* 0x00000004004c0947 */ /* 0x000fea0003800000 */
[----:B------:R-:W-:-:S13]  /*4240*/  LOP3.LUT P0, RZ, R29, 0x7fffffff, R0, 0xc8, !PT ;  /* 0x7fffffff1dff7812 */ /* 0x000fda000780c800 */
[----:B------:R-:W-:Y:S05]  /*4250*/  @!P0 BRA `(.L_x_63) ;  /* 0x00000004003c8947 */ /* 0x000fea0003800000 */
[----:B------:R-:W-:Y:S02]  /*4260*/  FSETP.NEU.FTZ.AND P3, PT, |R0|, +INF , PT ;  /* 0x7f8000000000780b */ /* 0x000fe40003f7d200 */
[----:B------:R-:W-:Y:S02]  /*4270*/  FSETP.NEU.FTZ.AND P0, PT, |R24|, +INF , PT ;  /* 0x7f8000001800780b */ /* 0x000fe40003f1d200 */
[----:B------:R-:W-:-:S11]  /*4280*/  FSETP.NEU.FTZ.AND P5, PT, |R0|, +INF , PT ;  /* 0x7f8000000000780b */ /* 0x000fd60003fbd200 */
[----:B------:R-:W-:Y:S05]  /*4290*/  @!P0 BRA !P3, `(.L_x_63) ;  /* 0x00000004002c8947 */ /* 0x000fea0005800000 */
[----:B------:R-:W-:-:S04]  /*42a0*/  LOP3.LUT P3, RZ, R0, 0x7fffffff, RZ, 0xc0, !PT ;  /* 0x7fffffff00ff7812 */ /* 0x000fc8000786c0ff */
[----:B------:R-:W-:-:S13]  /*42b0*/  PLOP3.LUT P3, PT, P0, P3, PT, 0x2f, 0xf2 ;  /* 0x0000000000f2781c */ /* 0x000fda0000766577 */
[----:B------:R-:W-:Y:S05]  /*42c0*/  @P3 BRA `(.L_x_64) ;  /* 0x0000000400183947 */ /* 0x000fea0003800000 */
[----:B------:R-:W-:-:S04]  /*42d0*/  LOP3.LUT P0, RZ, R29, 0x7fffffff, RZ, 0xc0, !PT ;  /* 0x7fffffff1dff7812 */ /* 0x000fc8000780c0ff */
[----:B------:R-:W-:-:S13]  /*42e0*/  PLOP3.LUT P0, PT, P5, P0, PT, 0x2f, 0xf2 ;  /* 0x0000000000f2781c */ /* 0x000fda0002f00577 */
[----:B------:R-:W-:Y:S05]  /*42f0*/  @P0 BRA `(.L_x_65) ;  /* 0x0000000400000947 */ /* 0x000fea0003800000 */
[----:B------:R-:W-:Y:S02]  /*4300*/  ISETP.GE.AND P0, PT, R28, RZ, PT ;  /* 0x000000ff1c00720c */ /* 0x000fe40003f06270 */
[----:B------:R-:W-:-:S11]  /*4310*/  ISETP.GE.AND P3, PT, R27, RZ, PT ;  /* 0x000000ff1b00720c */ /* 0x000fd60003f66270 */
[----:B------:R-:W-:Y:S02]  /*4320*/  @P0 IMAD.MOV.U32 R20, RZ, RZ, RZ ;  /* 0x000000ffff140224 */ /* 0x000fe400078e00ff */
[----:B------:R-:W-:Y:S01]  /*4330*/  @!P0 FFMA R0, R0, 1.84467440737095516160e+19, RZ ;  /* 0x5f80000000008823 */ /* 0x000fe200000000ff */
[----:B------:R-:W-:Y:S02]  /*4340*/  @!P0 IMAD.MOV.U32 R20, RZ, RZ, -0x40 ;  /* 0xffffffc0ff148424 */ /* 0x000fe400078e00ff */
[----:B------:R-:W-:-:S03]  /*4350*/  @!P3 FFMA R29, R24, 1.84467440737095516160e+19, RZ ;  /* 0x5f800000181db823 */ /* 0x000fc600000000ff */
[----:B------:R-:W-:-:S07]  /*4360*/  @!P3 IADD3 R20, PT, PT, R20, 0x40, RZ ;  /* 0x000000401414b810 */ /* 0x000fce0007ffe0ff */
.L_x_61:
[----:B------:R-:W-:Y:S01]  /*4370*/  LEA R28, R17, 0xc0800000, 0x17 ;  /* 0xc0800000111c7811 */ /* 0x000fe200078eb8ff */
[----:B------:R-:W-:Y:S01]  /*4380*/  VIADD R26, R26, 0xffffff81 ;  /* 0xffffff811a1a7836 */ /* 0x000fe20000000000 */
[----:B------:R-:W-:Y:S03]  /*4390*/  BSSY.RECONVERGENT B2, `(.L_x_66) ;  /* 0x0000035000027945 */ /* 0x000fe60003800200 */
[----:B------:R-:W-:Y:S02]  /*43a0*/  IMAD.IADD R31, R29, 0x1, -R28 ;  /* 0x000000011d1f7824 */ /* 0x000fe400078e0a1c */
[C---:B------:R-:W-:Y:S02]  /*43b0*/  IMAD R0, R26.reuse, -0x800000, R0 ;  /* 0xff8000001a007824 */ /* 0x040fe400078e0200 */
[----:B------:R0:W1:Y:S01]  /*43c0*/  MUFU.RCP R27, R31 ;  /* 0x0000001f001b7308 */ /* 0x0000620000001000 */
[----:B------:R-:W-:Y:S01]  /*43d0*/  FADD.FTZ R29, -R31, -RZ ;  /* 0x800000ff1f1d7221 */ /* 0x000fe20000010100 */
[----:B0-----:R-:W-:-:S05]  /*43e0*/  IADD3 R31, PT, PT, R26, 0x7f, -R17 ;  /* 0x0000007f1a1f7810 */ /* 0x001fca0007ffe811 */
[----:B------:R-:W-:Y:S02]  /*43f0*/  IMAD.IADD R31, R31, 0x1, R20 ;  /* 0x000000011f1f7824 */ /* 0x000fe400078e0214 */
[----:B-1----:R-:W-:-:S04]  /*4400*/  FFMA R28, R27, R29, 1 ;  /* 0x3f8000001b1c7423 */ /* 0x002fc8000000001d */
[----:B------:R-:W-:-:S04]  /*4410*/  FFMA R27, R27, R28, R27 ;  /* 0x0000001c1b1b7223 */ /* 0x000fc8000000001b */
[----:B------:R-:W-:-:S04]  /*4420*/  FFMA R28, R0, R27, RZ ;  /* 0x0000001b001c7223 */ /* 0x000fc800000000ff */
[----:B------:R-:W-:-:S04]  /*4430*/  FFMA R30, R29, R28, R0 ;  /* 0x0000001c1d1e7223 */ /* 0x000fc80000000000 */
[----:B------:R-:W-:-:S04]  /*4440*/  FFMA R30, R27, R30, R28 ;  /* 0x0000001e1b1e7223 */ /* 0x000fc8000000001c */
[----:B------:R-:W-:-:S04]  /*4450*/  FFMA R29, R29, R30, R0 ;  /* 0x0000001e1d1d7223 */ /* 0x000fc80000000000 */
[----:B------:R-:W-:-:S05]  /*4460*/  FFMA R0, R27, R29, R30 ;  /* 0x0000001d1b007223 */ /* 0x000fca000000001e */
[----:B------:R-:W-:-:S04]  /*4470*/  SHF.R.U32.HI R17, RZ, 0x17, R0 ;  /* 0x00000017ff117819 */ /* 0x000fc80000011600 */
[----:B------:R-:W-:-:S05]  /*4480*/  LOP3.LUT R20, R17, 0xff, RZ, 0xc0, !PT ;  /* 0x000000ff11147812 */ /* 0x000fca00078ec0ff */
[----:B------:R-:W-:-:S04]  /*4490*/  IMAD.IADD R17, R20, 0x1, R31 ;  /* 0x0000000114117824 */ /* 0x000fc800078e021f */
[----:B------:R-:W-:-:S05]  /*44a0*/  VIADD R20, R17, 0xffffffff ;  /* 0xffffffff11147836 */ /* 0x000fca0000000000 */
[----:B------:R-:W-:-:S13]  /*44b0*/  ISETP.GE.U32.AND P0, PT, R20, 0xfe, PT ;  /* 0x000000fe1400780c */ /* 0x000fda0003f06070 */
[----:B------:R-:W-:Y:S05]  /*44c0*/  @!P0 BRA `(.L_x_67) ;  /* 0x0000000000808947 */ /* 0x000fea0003800000 */
[----:B------:R-:W-:-:S13]  /*44d0*/  ISETP.GT.AND P0, PT, R17, 0xfe, PT ;  /* 0x000000fe1100780c */ /* 0x000fda0003f04270 */
[----:B------:R-:W-:Y:S05]  /*44e0*/  @P0 BRA `(.L_x_68) ;  /* 0x00000000006c0947 */ /* 0x000fea0003800000 */
[----:B------:R-:W-:-:S13]  /*44f0*/  ISETP.GE.AND P0, PT, R17, 0x1, PT ;  /* 0x000000011100780c */ /* 0x000fda0003f06270 */
[----:B------:R-:W-:Y:S05]  /*4500*/  @P0 BRA `(.L_x_69) ;  /* 0x0000000000740947 */ /* 0x000fea0003800000 */
[----:B------:R-:W-:Y:S02]  /*4510*/  ISETP.GE.AND P0, PT, R17, -0x18, PT ;  /* 0xffffffe81100780c */ /* 0x000fe40003f06270 */
[----:B------:R-:W-:-:S11]  /*4520*/  LOP3.LUT R0, R0, 0x80000000, RZ, 0xc0, !PT ;  /* 0x8000000000007812 */ /* 0x000fd600078ec0ff */
[----:B------:R-:W-:Y:S05]  /*4530*/  @!P0 BRA `(.L_x_69) ;  /* 0x0000000000688947 */ /* 0x000fea0003800000 */
[CCC-:B------:R-:W-:Y:S01]  /*4540*/  FFMA.RZ R20, R27.reuse, R29.reuse, R30.reuse ;  /* 0x0000001d1b147223 */ /* 0x1c0fe2000000c01e */
[CCC-:B------:R-:W-:Y:S01]  /*4550*/  FFMA.RP R26, R27.reuse, R29.reuse, R30.reuse ;  /* 0x0000001d1b1a7223 */ /* 0x1c0fe2000000801e */
[----:B------:R-:W-:Y:S01]  /*4560*/  FFMA.RM R27, R27, R29, R30 ;  /* 0x0000001d1b1b7223 */ /* 0x000fe2000000401e */
[C---:B------:R-:W-:Y:S01]  /*4570*/  VIADD R28, R17.reuse, 0x20 ;  /* 0x00000020111c7836 */ /* 0x040fe20000000000 */
[C---:B------:R-:W-:Y:S02]  /*4580*/  ISETP.NE.AND P0, PT, R17.reuse, RZ, PT ;  /* 0x000000ff1100720c */ /* 0x040fe40003f05270 */
[----:B------:R-:W-:Y:S02]  /*4590*/  LOP3.LUT R20, R20, 0x7fffff, RZ, 0xc0, !PT ;  /* 0x007fffff14147812 */ /* 0x000fe400078ec0ff */
[----:B------:R-:W-:Y:S01]  /*45a0*/  ISETP.NE.AND P3, PT, R17, RZ, PT ;  /* 0x000000ff1100720c */ /* 0x000fe20003f65270 */
[----:B------:R-:W-:Y:S01]  /*45b0*/  IMAD.MOV R17, RZ, RZ, -R17 ;  /* 0x000000ffff117224 */ /* 0x000fe200078e0a11 */
[----:B------:R-:W-:-:S02]  /*45c0*/  LOP3.LUT R29, R20, 0x800000, RZ, 0xfc, !PT ;  /* 0x00800000141d7812 */ /* 0x000fc400078efcff */
[----:B------:R-:W-:Y:S02]  /*45d0*/  FSETP.NEU.FTZ.AND P4, PT, R26, R27, PT ;  /* 0x0000001b1a00720b */ /* 0x000fe40003f9d000 */
[----:B------:R-:W-:Y:S02]  /*45e0*/  SHF.L.U32 R28, R29, R28, RZ ;  /* 0x0000001c1d1c7219 */ /* 0x000fe400000006ff */
[----:B------:R-:W-:Y:S02]  /*45f0*/  SEL R20, R17, RZ, P0 ;  /* 0x000000ff11147207 */ /* 0x000fe40000000000 */
[----:B------:R-:W-:Y:S02]  /*4600*/  ISETP.NE.AND P3, PT, R28, RZ, P3 ;  /* 0x000000ff1c00720c */ /* 0x000fe40001f65270 */
[----:B------:R-:W-:Y:S02]  /*4610*/  SHF.R.U32.HI R20, RZ, R20, R29 ;  /* 0x00000014ff147219 */ /* 0x000fe4000001161d */
[----:B------:R-:W-:-:S02]  /*4620*/  PLOP3.LUT P3, PT, P4, P3, PT, 0xf8, 0x8f ;  /* 0x00000000008f781c */ /* 0x000fc40002767f70 */
[----:B------:R-:W-:Y:S02]  /*4630*/  SHF.R.U32.HI R26, RZ, 0x1, R20 ;  /* 0x00000001ff1a7819 */ /* 0x000fe40000011614 */
[----:B------:R-:W-:-:S04]  /*4640*/  SEL R17, RZ, 0x1, !P3 ;  /* 0x00000001ff117807 */ /* 0x000fc80005800000 */
[----:B------:R-:W-:-:S04]  /*4650*/  LOP3.LUT R17, R17, 0x1, R26, 0xf8, !PT ;  /* 0x0000000111117812 */ /* 0x000fc800078ef81a */
[----:B------:R-:W-:-:S05]  /*4660*/  LOP3.LUT R17, R17, R20, RZ, 0xc0, !PT ;  /* 0x0000001411117212 */ /* 0x000fca00078ec0ff */
[----:B------:R-:W-:-:S05]  /*4670*/  IMAD.IADD R17, R26, 0x1, R17 ;  /* 0x000000011a117824 */ /* 0x000fca00078e0211 */
[----:B------:R-:W-:Y:S01]  /*4680*/  LOP3.LUT R0, R17, R0, RZ, 0xfc, !PT ;  /* 0x0000000011007212 */ /* 0x000fe200078efcff */
[----:B------:R-:W-:Y:S06]  /*4690*/  BRA `(.L_x_69) ;  /* 0x0000000000107947 */ /* 0x000fec0003800000 */
.L_x_68:
[----:B------:R-:W-:-:S04]  /*46a0*/  LOP3.LUT R0, R0, 0x80000000, RZ, 0xc0, !PT ;  /* 0x8000000000007812 */ /* 0x000fc800078ec0ff */
[----:B------:R-:W-:Y:S01]  /*46b0*/  LOP3.LUT R0, R0, 0x7f800000, RZ, 0xfc, !PT ;  /* 0x7f80000000007812 */ /* 0x000fe200078efcff */
[----:B------:R-:W-:Y:S06]  /*46c0*/  BRA `(.L_x_69) ;  /* 0x0000000000047947 */ /* 0x000fec0003800000 */
.L_x_67:
[----:B------:R-:W-:-:S07]  /*46d0*/  IMAD R0, R31, 0x800000, R0 ;  /* 0x008000001f007824 */ /* 0x000fce00078e0200 */
.L_x_69:
[----:B------:R-:W-:Y:S05]  /*46e0*/  BSYNC.RECONVERGENT B2 ;  /* 0x0000000000027941 */ /* 0x000fea0003800200 */
.L_x_66:
[----:B------:R-:W-:Y:S05]  /*46f0*/  BRA `(.L_x_70) ;  /* 0x0000000000207947 */ /* 0x000fea0003800000 */
.L_x_65:
[----:B------:R-:W-:-:S04]  /*4700*/  LOP3.LUT R0, R29, 0x80000000, R0, 0x48, !PT ;  /* 0x800000001d007812 */ /* 0x000fc800078e4800 */
[----:B------:R-:W-:Y:S01]  /*4710*/  LOP3.LUT R0, R0, 0x7f800000, RZ, 0xfc, !PT ;  /* 0x7f80000000007812 */ /* 0x000fe200078efcff */
[----:B------:R-:W-:Y:S06]  /*4720*/  BRA `(.L_x_70) ;  /* 0x0000000000147947 */ /* 0x000fec0003800000 */
.L_x_64:
[----:B------:R-:W-:Y:S01]  /*4730*/  LOP3.LUT R0, R29, 0x80000000, R0, 0x48, !PT ;  /* 0x800000001d007812 */ /* 0x000fe200078e4800 */
[----:B------:R-:W-:Y:S06]  /*4740*/  BRA `(.L_x_70) ;  /* 0x00000000000c7947 */ /* 0x000fec0003800000 */
.L_x_63:
[----:B------:R-:W0:Y:S01]  /*4750*/  MUFU.RSQ R0, -QNAN ;  /* 0xffc0000000007908 */ /* 0x000e220000001400 */
[----:B------:R-:W-:Y:S05]  /*4760*/  BRA `(.L_x_70) ;  /* 0x0000000000047947 */ /* 0x000fea0003800000 */
.L_x_62:
[----:B------:R-:W-:-:S07]  /*4770*/  FADD.FTZ R0, R0, R24 ;  /* 0x0000001800007221 */ /* 0x000fce0000010000 */
.L_x_70:
[----:B------:R-:W-:Y:S05]  /*4780*/  BSYNC.RECONVERGENT B1 ;  /* 0x0000000000017941 */ /* 0x000fea0003800200 */
.L_x_60:
[----:B------:R-:W-:Y:S02]  /*4790*/  IMAD.MOV.U32 R26, RZ, RZ, R2 ;  /* 0x000000ffff1a7224 */ /* 0x000fe400078e0002 */
[----:B------:R-:W-:-:S04]  /*47a0*/  IMAD.MOV.U32 R27, RZ, RZ, 0x0 ;  /* 0x00000000ff1b7424 */ /* 0x000fc800078e00ff */
[----:B0-----:R-:W-:Y:S05]  /*47b0*/  RET.REL.NODEC R26 `(_Z13clover_kernelILi4ELi4EEvP6uchar4S1_fm4dim3) ;  /* 0xffffffb81a107950 */ /* 0x001fea0003c3ffff */
.L_x_71:
[----:B------:R-:W-:-:S00]  /*47c0*/  BRA `(.L_x_71) ;  /* 0xfffffffc00fc7947 */ /* 0x000fc0000383ffff */
[----:B------:R-:W-:-:S00]  /*47d0*/  NOP ;  /* 0x0000000000007918 */ /* 0x000fc00000000000 */
        /* <DEDUP_REMOVED lines=10> */
.L_x_144:


//--------------------- .text._Z13clover_kernelILi2ELi2EEvP6uchar4S1_fm4dim3 --------------------------
	.section	.text._Z13clover_kernelILi2ELi2EEvP6uchar4S1_fm4dim3,"ax",@progbits
	.align	128
        .global         _Z13clover_kernelILi2ELi2EEvP6uchar4S1_fm4dim3
        .type           _Z13clover_kernelILi2ELi2EEvP6uchar4S1_fm4dim3,@function
        .size           _Z13clover_kernelILi2ELi2EEvP6uchar4S1_fm4dim3,(.L_x_146 - _Z13clover_kernelILi2ELi2EEvP6uchar4S1_fm4dim3)
        .other          _Z13clover_kernelILi2ELi2EEvP6uchar4S1_fm4dim3,@"STO_CUDA_ENTRY STV_DEFAULT"
_Z13clover_kernelILi2ELi2EEvP6uchar4S1_fm4dim3:
.text._Z13clover_kernelILi2ELi2EEvP6uchar4S1_fm4dim3:
[----:B------:R-:W0:Y:S01]  /*0000*/  LDC R1, c[0x0][0x37c] ;  /* 0x0000df00ff017b82 */ /* 0x000e220000000800 */
[----:B------:R-:W1:Y:S07]  /*0010*/  S2R R7, SR_TID.X ;  /* 0x0000000000077919 */ /* 0x000e6e0000002100 */
[----:B------:R-:W1:Y:S01]  /*0020*/  LDC R6, c[0x0][0x360] ;  /* 0x0000d800ff067b82 */ /* 0x000e620000000800 */
[----:B------:R-:W2:Y:S01]  /*0030*/  LDCU.64 UR6, c[0x0][0x3a0] ;  /* 0x00007400ff0677ac */ /* 0x000ea20008000a00 */
[----:B------:R-:W-:Y:S01]  /*0040*/  BSSY.RECONVERGENT B0, `(.L_x_72) ;  /* 0x0000024000007945 */ /* 0x000fe20003800200 */
[----:B------:R-:W3:Y:S01]  /*0050*/  S2R R0, SR_TID.Y ;  /* 0x0000000000007919 */ /* 0x000ee20000002200 */
[----:B0-----:R-:W-:-:S04]  /*0060*/  VIADD R1, R1, 0xffffffe0 ;  /* 0xffffffe001017836 */ /* 0x001fc80000000000 */
[----:B------:R-:W1:Y:S08]  /*0070*/  S2UR UR4, SR_CTAID.X ;  /* 0x00000000000479c3 */ /* 0x000e700000002500 */
[----:B------:R-:W3:Y:S08]  /*0080*/  S2UR UR5, SR_CTAID.Y ;  /* 0x00000000000579c3 */ /* 0x000ef00000002600 */
[----:B------:R-:W3:Y:S01]  /*0090*/  LDC R9, c[0x0][0x364] ;  /* 0x0000d900ff097b82 */ /* 0x000ee20000000800 */
[----:B-1----:R-:W-:-:S04]  /*00a0*/  IMAD R6, R6, UR4, R7 ;  /* 0x0000000406067c24 */ /* 0x002fc8000f8e0207 */
[----:B--2---:R-:W-:Y:S01]  /*00b0*/  VIADD R18, R6, -UR6 ;  /* 0x8000000606127c36 */ /* 0x004fe20008000000 */
[----:B------:R-:W-:-:S04]  /*00c0*/  SHF.R.S32.HI R7, RZ, 0x1f, R6 ;  /* 0x0000001fff077819 */ /* 0x000fc80000011406 */
[----:B------:R-:W-:-:S05]  /*00d0*/  I2FP.F32.S32 R3, R18 ;  /* 0x0000001200037245 */ /* 0x000fca0000201400 */
[----:B------:R-:W-:Y:S01]  /*00e0*/  FMUL R25, R3, R3 ;  /* 0x0000000303197220 */ /* 0x000fe20000400000 */
[----:B---3--:R-:W-:Y:S01]  /*00f0*/  IMAD R9, R9, UR5, R0 ;  /* 0x0000000509097c24 */ /* 0x008fe2000f8e0200 */
[----:B------:R-:W0:Y:S04]  /*0100*/  LDCU.64 UR4, c[0x0][0x398] ;  /* 0x00007300ff0477ac */ /* 0x000e280008000a00 */
[----:B------:R-:W-:Y:S01]  /*0110*/  IADD3 R12, PT, PT, -R9, UR7, RZ ;  /* 0x00000007090c7c10 */ /* 0x000fe2000fffe1ff */
[----:B------:R-:W1:Y:S03]  /*0120*/  LDCU.64 UR6, c[0x0][0x380] ;  /* 0x00007000ff0677ac */ /* 0x000e660008000a00 */
[----:B------:R-:W-:-:S04]  /*0130*/  I2FP.F32.S32 R12, R12 ;  /* 0x0000000c000c7245 */ /* 0x000fc80000201400 */
[----:B------:R-:W-:-:S04]  /*0140*/  FSETP.GT.AND P0, PT, |R12|, |R3|, PT ;  /* 0x400000030c00720b */ /* 0x000fc80003f04200 */
[----:B------:R-:W-:Y:S02]  /*0150*/  FSEL R5, |R12|, |R3|, P0 ;  /* 0x400000030c057208 */ /* 0x000fe40000000200 */
[----:B------:R-:W-:Y:S01]  /*0160*/  FSEL R0, |R3|, |R12|, P0 ;  /* 0x4000000c03007208 */ /* 0x000fe20000000200 */
[C---:B0-----:R-:W-:Y:S01]  /*0170*/  IMAD.WIDE.U32 R6, R9.reuse, UR4, R6 ;  /* 0x0000000409067c25 */ /* 0x041fe2000f8e0006 */
[----:B------:R-:W0:Y:S03]  /*0180*/  MUFU.RCP R2, R5 ;  /* 0x0000000500027308 */ /* 0x000e260000001000 */
[----:B------:R-:W-:Y:S01]  /*0190*/  IMAD R9, R9, UR5, R7 ;  /* 0x0000000509097c24 */ /* 0x000fe2000f8e0207 */
[----:B-1----:R-:W-:-:S04]  /*01a0*/  LEA R14, P2, R6, UR6, 0x2 ;  /* 0x00000006060e7c11 */ /* 0x002fc8000f8410ff */
[----:B------:R-:W1:Y:S01]  /*01b0*/  FCHK P1, R0, R5 ;  /* 0x0000000500007302 */ /* 0x000e620000020000 */
[----:B------:R-:W-:Y:S01]  /*01c0*/  LEA.HI.X R15, R6, UR7, R9, 0x2, P2 ;  /* 0x00000007060f7c11 */ /* 0x000fe200090f1409 */
[----:B------:R-:W-:Y:S01]  /*01d0*/  FFMA R6, R12, R12, R25 ;  /* 0x0000000c0c067223 */ /* 0x000fe20000000019 */
[----:B0-----:R-:W-:-:S04]  /*01e0*/  FFMA R11, -R5, R2, 1 ;  /* 0x3f800000050b7423 */ /* 0x001fc80000000102 */
[----:B------:R-:W-:-:S04]  /*01f0*/  FFMA R11, R2, R11, R2 ;  /* 0x0000000b020b7223 */ /* 0x000fc80000000002 */
[----:B------:R-:W-:-:S04]  /*0200*/  FFMA R2, R0, R11, RZ ;  /* 0x0000000b00027223 */ /* 0x000fc800000000ff */
[----:B------:R-:W-:-:S04]  /*0210*/  FFMA R4, -R5, R2, R0 ;  /* 0x0000000205047223 */ /* 0x000fc80000000100 */
[----:B------:R-:W-:Y:S01]  /*0220*/  FFMA R2, R11, R4, R2 ;  /* 0x000000040b027223 */ /* 0x000fe20000000002 */
[----:B-1----:R-:W-:Y:S06]  /*0230*/  @!P1 BRA `(.L_x_73) ;  /* 0x0000000000109947 */ /* 0x002fec0003800000 */
[----:B------:R-:W-:Y:S01]  /*0240*/  IMAD.MOV.U32 R13, RZ, RZ, R5 ;  /* 0x000000ffff0d7224 */ /* 0x000fe200078e0005 */
[----:B------:R-:W-:-:S07]  /*0250*/  MOV R2, 0x270 ;  /* 0x0000027000027802 */ /* 0x000fce0000000f00 */
[----:B------:R-:W-:Y:S05]  /*0260*/  CALL.REL.NOINC `($__internal_3_$__cuda_sm3x_div_rn_noftz_f32_slowpath) ;  /* 0x0000003c00dc7944 */ /* 0x000fea0003c00000 */
[----:B------:R-:W-:-:S07]  /*0270*/  IMAD.MOV.U32 R2, RZ, RZ, R0 ;  /* 0x000000ffff027224 */ /* 0x000fce00078e0000 */
.L_x_73:
[----:B------:R-:W-:Y:S05]  /*0280*/  BSYNC.RECONVERGENT B0 ;  /* 0x0000000000007941 */ /* 0x000fea0003800200 */
.L_x_72:
[----:B------:R-:W-:Y:S02]  /*0290*/  IMAD.MOV.U32 R7, RZ, RZ, 0x3b33710b ;  /* 0x3b33710bff077424 */ /* 0x000fe400078e00ff */
[----:B------:R-:W-:Y:S01]  /*02a0*/  FMUL R0, R2, R2 ;  /* 0x0000000202007220 */ /* 0x000fe20000400000 */
[----:B------:R-:W-:Y:S01]  /*02b0*/  IMAD.MOV.U32 R4, RZ, RZ, 0x3f6ee581 ;  /* 0x3f6ee581ff047424 */ /* 0x000fe200078e00ff */
[----:B------:R-:W-:Y:S01]  /*02c0*/  ISETP.GE.AND P1, PT, R18, RZ, PT ;  /* 0x000000ff1200720c */ /* 0x000fe20003f26270 */
[----:B------:R-:W0:Y:S01]  /*02d0*/  LDCU.64 UR6, c[0x0][0x358] ;  /* 0x00006b00ff0677ac */ /* 0x000e220008000a00 */
[C---:B------:R-:W-:Y:S01]  /*02e0*/  FFMA R7, R0.reuse, R7, -0.015681877732276916504 ;  /* 0xbc80774800077423 */ /* 0x040fe20000000007 */
[----:B------:R-:W-:Y:S01]  /*02f0*/  FSETP.NEU.AND P2, PT, |R3|, |R12|, PT ;  /* 0x4000000c0300720b */ /* 0x000fe20003f4d200 */
[----:B------:R-:W-:Y:S02]  /*0300*/  BSSY.RECONVERGENT B0, `(.L_x_74) ;  /* 0x0000059000007945 */ /* 0x000fe40003800200 */
        /* <DEDUP_REMOVED lines=9> */
[----:B------:R-:W-:Y:S01]  /*03a0*/  FFMA R0, R4, 1.6832555532455444336, -R7 ;  /* 0x3fd774eb04007823 */ /* 0x000fe20000000807 */
[----:B------:R-:W-:-:S04]  /*03b0*/  IMAD.MOV.U32 R4, RZ, RZ, 0x4016cbe4 ;  /* 0x4016cbe4ff047424 */ /* 0x000fc800078e00ff */
[-C--:B------:R-:W-:Y:S01]  /*03c0*/  FSEL R9, R0, R7.reuse, P0 ;  /* 0x0000000700097208 */ /* 0x080fe20000000000 */
[----:B------:R-:W-:Y:S01]  /*03d0*/  FADD R0, |R3|, |R12| ;  /* 0x4000000c03007221 */ /* 0x000fe20000000200 */
[----:B------:R-:W-:Y:S02]  /*03e0*/  FSEL R7, R7, -R7, P0 ;  /* 0x8000000707077208 */ /* 0x000fe40000000000 */
[----:B------:R-:W-:Y:S02]  /*03f0*/  FSEL R4, R4, 0.78539818525314331055, !P1 ;  /* 0x3f490fdb04047808 */ /* 0x000fe40004800000 */
[----:B------:R-:W-:Y:S01]  /*0400*/  FSETP.NEU.AND P0, PT, R5, RZ, PT ;  /* 0x000000ff0500720b */ /* 0x000fe20003f0d000 */
[----:B------:R-:W-:Y:S01]  /*0410*/  @!P1 FFMA R9, R2, 1.6832555532455444336, R7 ;  /* 0x3fd774eb02099823 */ /* 0x000fe20000000007 */
[----:B------:R-:W-:-:S04]  /*0420*/  FSEL R5, RZ, 3.1415927410125732422, P1 ;  /* 0x40490fdbff057808 */ /* 0x000fc80000800000 */
[----:B------:R-:W-:-:S04]  /*0430*/  FSEL R2, R4, R9, !P2 ;  /* 0x0000000904027208 */ /* 0x000fc80005000000 */
[----:B------:R-:W-:Y:S02]  /*0440*/  FSEL R7, R5, R2, !P0 ;  /* 0x0000000205077208 */ /* 0x000fe40004000000 */
[----:B------:R-:W-:Y:S02]  /*0450*/  FSETP.NAN.AND P0, PT, R0, R0, PT ;  /* 0x000000000000720b */ /* 0x000fe40003f08000 */
[----:B------:R-:W-:-:S04]  /*0460*/  LOP3.LUT R7, R7, 0x80000000, R12, 0xb8, !PT ;  /* 0x8000000007077812 */ /* 0x000fc800078eb80c */
[----:B------:R-:W-:-:S05]  /*0470*/  FSEL R7, R0, R7, P0 ;  /* 0x0000000700077208 */ /* 0x000fca0000000000 */
[----:B------:R-:W-:-:S04]  /*0480*/  FADD R9, R7, 0.52359879016876220703 ;  /* 0x3f060a9207097421 */ /* 0x000fc80000000000 */
[----:B------:R-:W-:-:S04]  /*0490*/  FADD R11, R9, R9 ;  /* 0x00000009090b7221 */ /* 0x000fc80000000000 */
[C---:B------:R-:W-:Y:S01]  /*04a0*/  FMUL R2, R11.reuse, 0.63661974668502807617 ;  /* 0x3f22f9830b027820 */ /* 0x040fe20000400000 */
[----:B------:R-:W-:-:S05]  /*04b0*/  FSETP.GE.AND P0, PT, |R11|, 105615, PT ;  /* 0x47ce47800b00780b */ /* 0x000fca0003f06200 */
[----:B------:R-:W1:Y:S02]  /*04c0*/  F2I.NTZ R2, R2 ;  /* 0x0000000200027305 */ /* 0x000e640000203100 */
[----:B-1----:R-:W-:-:S05]  /*04d0*/  I2FP.F32.S32 R0, R2 ;  /* 0x0000000200007245 */ /* 0x002fca0000201400 */
[----:B------:R-:W-:-:S04]  /*04e0*/  FFMA R7, R0, -1.5707962512969970703, R11 ;  /* 0xbfc90fda00077823 */ /* 0x000fc8000000000b */
[----:B------:R-:W-:-:S04]  /*04f0*/  FFMA R7, R0, -7.5497894158615963534e-08, R7 ;  /* 0xb3a2216800077823 */ /* 0x000fc80000000007 */
[----:B------:R-:W-:Y:S01]  /*0500*/  FFMA R0, R0, -5.3903029534742383927e-15, R7 ;  /* 0xa7c234c500007823 */ /* 0x000fe20000000007 */
[----:B0-----:R-:W-:Y:S06]  /*0510*/  @!P0 BRA `(.L_x_75) ;  /* 0x0000000000dc8947 */ /* 0x001fec0003800000 */
[----:B------:R-:W-:-:S13]  /*0520*/  FSETP.NEU.AND P0, PT, |R11|, +INF , PT ;  /* 0x7f8000000b00780b */ /* 0x000fda0003f0d200 */
[----:B------:R-:W-:Y:S01]  /*0530*/  @!P0 FMUL R0, RZ, R11 ;  /* 0x0000000bff008220 */ /* 0x000fe20000400000 */
[----:B------:R-:W-:Y:S01]  /*0540*/  @!P0 IMAD.MOV.U32 R2, RZ, RZ, RZ ;  /* 0x000000ffff028224 */ /* 0x000fe200078e00ff */
[----:B------:R-:W-:Y:S06]  /*0550*/  @!P0 BRA `(.L_x_75) ;  /* 0x0000000000cc8947 */ /* 0x000fec0003800000 */
[----:B------:R-:W-:Y:S01]  /*0560*/  IMAD.SHL.U32 R2, R11, 0x100, RZ ;  /* 0x000001000b027824 */ /* 0x000fe200078e00ff */
[----:B------:R-:W-:Y:S01]  /*0570*/  MOV R0, R1 ;  /* 0x0000000100007202 */ /* 0x000fe20000000f00 */
[----:B------:R-:W-:Y:S01]  /*0580*/  IMAD.MOV.U32 R10, RZ, RZ, RZ ;  /* 0x000000ffff0a7224 */ /* 0x000fe200078e00ff */
[----:B------:R-:W0:Y:S02]  /*0590*/  LDCU.64 UR8, c[0x4][URZ] ;  /* 0x01000000ff0877ac */ /* 0x000e240008000a00 */
[----:B------:R-:W-:Y:S01]  /*05a0*/  LOP3.LUT R13, R2, 0x80000000, RZ, 0xfc, !PT ;  /* 0x80000000020d7812 */ /* 0x000fe200078efcff */
[----:B------:R-:W-:Y:S01]  /*05b0*/  UMOV UR5, URZ ;  /* 0x000000ff00057c82 */ /* 0x000fe20008000000 */
[----:B------:R-:W-:-:S05]  /*05c0*/  UMOV UR4, URZ ;  /* 0x000000ff00047c82 */ /* 0x000fca0008000000 */
.L_x_76:
        /* <DEDUP_REMOVED lines=29> */
[C---:B------:R-:W-:Y:S01]  /*07a0*/  SHF.L.W.U32.HI R2, R7.reuse, 0x2, R0 ;  /* 0x0000000207027819 */ /* 0x040fe20000010e00 */
[----:B------:R-:W-:-:S03]  /*07b0*/  IMAD.SHL.U32 R7, R7, 0x4, RZ ;  /* 0x0000000407077824 */ /* 0x000fc600078e00ff */
[----:B------:R-:W-:Y:S02]  /*07c0*/  SHF.R.S32.HI R8, RZ, 0x1f, R2 ;  /* 0x0000001fff087819 */ /* 0x000fe40000011402 */
[----:B------:R-:W-:Y:S02]  /*07d0*/  LOP3.LUT R11, R2, R11, RZ, 0x3c, !PT ;  /* 0x0000000b020b7212 */ /* 0x000fe400078e3cff */
[C---:B------:R-:W-:Y:S02]  /*07e0*/  LOP3.LUT R16, R8.reuse, R7, RZ, 0x3c, !PT ;  /* 0x0000000708107212 */ /* 0x040fe400078e3cff */
[----:B------:R-:W-:Y:S02]  /*07f0*/  LOP3.LUT R17, R8, R2, RZ, 0x3c, !PT ;  /* 0x0000000208117212 */ /* 0x000fe400078e3cff */
[----:B------:R-:W-:Y:S02]  /*0800*/  SHF.R.U32.HI R7, RZ, 0x1e, R0 ;  /* 0x0000001eff077819 */ /* 0x000fe40000011600 */
[----:B------:R-:W-:-:S02]  /*0810*/  ISETP.GE.AND P1, PT, R11, RZ, PT ;  /* 0x000000ff0b00720c */ /* 0x000fc40003f26270 */
[----:B------:R-:W1:Y:S01]  /*0820*/  I2F.F64.S64 R16, R16 ;  /* 0x0000001000107312 */ /* 0x000e620000301c00 */
[----:B------:R-:W-:-:S05]  /*0830*/  LEA.HI R2, R2, R7, RZ, 0x1 ;  /* 0x0000000702027211 */ /* 0x000fca00078f08ff */
[----:B------:R-:W-:-:S04]  /*0840*/  IMAD.MOV R0, RZ, RZ, -R2 ;  /* 0x000000ffff007224 */ /* 0x000fc800078e0a02 */
[----:B------:R-:W-:Y:S01]  /*0850*/  @!P0 IMAD.MOV.U32 R2, RZ, RZ, R0 ;  /* 0x000000ffff028224 */ /* 0x000fe200078e0000 */
[----:B-1----:R-:W-:-:S10]  /*0860*/  DMUL R20, R16, UR4 ;  /* 0x0000000410147c28 */ /* 0x002fd40008000000 */
[----:B------:R-:W1:Y:S02]  /*0870*/  F2F.F32.F64 R20, R20 ;  /* 0x0000001400147310 */ /* 0x000e640000301000 */
[----:B01----:R-:W-:-:S07]  /*0880*/  FSEL R0, -R20, R20, !P1 ;  /* 0x0000001414007208 */ /* 0x003fce0004800100 */
.L_x_75:
[----:B------:R-:W-:Y:S05]  /*0890*/  BSYNC.RECONVERGENT B0 ;  /* 0x0000000000007941 */ /* 0x000fea0003800200 */
.L_x_74:
        /* <DEDUP_REMOVED lines=8> */
[----:B------:R-:W-:Y:S01]  /*0920*/  MOV R13, 0x3effffff ;  /* 0x3effffff000d7802 */ /* 0x000fe20000000f00 */
[----:B------:R-:W-:Y:S01]  /*0930*/  BSSY.RECONVERGENT B0, `(.L_x_77) ;  /* 0x0000049000007945 */ /* 0x000fe20003800200 */
[----:B------:R-:W0:Y:S01]  /*0940*/  F2I.NTZ R7, R7 ;  /* 0x0000000700077305 */ /* 0x000e220000203100 */
[----:B------:R-:W-:-:S02]  /*0950*/  FSEL R10, R10, 0.0083327032625675201416, !P0 ;  /* 0x3c0885e40a0a7808 */ /* 0x000fc40004000000 */
[----:B------:R-:W-:Y:S02]  /*0960*/  FSEL R8, R8, -0.00019574658654164522886, !P0 ;  /* 0xb94d415308087808 */ /* 0x000fe40004000000 */
[----:B------:R-:W-:Y:S02]  /*0970*/  LOP3.LUT P1, RZ, R2, 0x2, RZ, 0xc0, !PT ;  /* 0x0000000202ff7812 */ /* 0x000fe4000782c0ff */
[----:B------:R-:W-:Y:S01]  /*0980*/  FSEL R2, -R13, -0.16666662693023681641, !P0 ;  /* 0xbe2aaaa80d027808 */ /* 0x000fe20004000100 */
[----:B------:R-:W-:Y:S01]  /*0990*/  FFMA R8, R9, R8, R10 ;  /* 0x0000000809087223 */ /* 0x000fe2000000000a */
[----:B------:R-:W-:Y:S02]  /*09a0*/  FSEL R0, R0, 1, P0 ;  /* 0x3f80000000007808 */ /* 0x000fe40000000000 */
[----:B------:R-:W-:Y:S01]  /*09b0*/  FSETP.GE.AND P0, PT, |R11|, 105615, PT ;  /* 0x47ce47800b00780b */ /* 0x000fe20003f06200 */
[C---:B------:R-:W-:Y:S02]  /*09c0*/  FFMA R2, R9.reuse, R8, R2 ;  /* 0x0000000809027223 */ /* 0x040fe40000000002 */
        /* <DEDUP_REMOVED lines=19> */
.L_x_79:
        /* <DEDUP_REMOVED lines=38> */
[----:B------:R-:W-:-:S04]  /*0d60*/  LEA.HI R7, R2, R7, RZ, 0x1 ;  /* 0x0000000702077211 */ /* 0x000fc800078f08ff */
[----:B------:R-:W-:-:S05]  /*0d70*/  IADD3 R0, PT, PT, -R7, RZ, RZ ;  /* 0x000000ff07007210 */ /* 0x000fca0007ffe1ff */
[----:B------:R-:W-:Y:S01]  /*0d80*/  @!P0 IMAD.MOV.U32 R7, RZ, RZ, R0 ;  /* 0x000000ffff078224 */ /* 0x000fe200078e0000 */
[----:B-1----:R-:W-:-:S10]  /*0d90*/  DMUL R20, R16, UR4 ;  /* 0x0000000410147c28 */ /* 0x002fd40008000000 */
[----:B------:R-:W1:Y:S02]  /*0da0*/  F2F.F32.F64 R20, R20 ;  /* 0x0000001400147310 */ /* 0x000e640000301000 */
[----:B01----:R-:W-:-:S07]  /*0db0*/  FSEL R0, -R20, R20, !P1 ;  /* 0x0000001414007208 */ /* 0x003fce0004800100 */
.L_x_78:
[----:B------:R-:W-:Y:S05]  /*0dc0*/  BSYNC.RECONVERGENT B0 ;  /* 0x0000000000007941 */ /* 0x000fea0003800200 */
.L_x_77:
[----:B------:R-:W-:Y:S01]  /*0dd0*/  VIADD R2, R6, 0xf3000000 ;  /* 0xf300000006027836 */ /* 0x000fe20000000000 */
[----:B------:R0:W1:Y:S01]  /*0de0*/  MUFU.RSQ R11, R6 ;  /* 0x00000006000b7308 */ /* 0x0000620000001400 */
[----:B------:R-:W-:Y:S03]  /*0df0*/  BSSY.RECONVERGENT B0, `(.L_x_80) ;  /* 0x000000b000007945 */ /* 0x000fe60003800200 */
[----:B------:R-:W-:-:S13]  /*0e00*/  ISETP.GT.U32.AND P0, PT, R2, 0x727fffff, PT ;  /* 0x727fffff0200780c */ /* 0x000fda0003f04070 */
[----:B01----:R-:W-:Y:S05]  /*0e10*/  @!P0 BRA `(.L_x_81) ;  /* 0x0000000000108947 */ /* 0x003fea0003800000 */
[----:B------:R-:W-:Y:S01]  /*0e20*/  IMAD.MOV.U32 R2, RZ, RZ, R6 ;  /* 0x000000ffff027224 */ /* 0x000fe200078e0006 */
[----:B------:R-:W-:-:S07]  /*0e30*/  MOV R16, 0xe50 ;  /* 0x00000e5000107802 */ /* 0x000fce0000000f00 */
[----:B------:R-:W-:Y:S05]  /*0e40*/  CALL.REL.NOINC `($__internal_2_$__cuda_sm20_sqrt_rn_f32_slowpath) ;  /* 0x0000003000907944 */ /* 0x000fea0003c00000 */
[----:B------:R-:W-:Y:S05]  /*0e50*/  BRA `(.L_x_82) ;  /* 0x0000000000107947 */ /* 0x000fea0003800000 */
.L_x_81:
[----:B------:R-:W-:Y:S01]  /*0e60*/  FMUL.FTZ R19, R6, R11 ;  /* 0x0000000b06137220 */ /* 0x000fe20000410000 */
[----:B------:R-:W-:-:S03]  /*0e70*/  FMUL.FTZ R11, R11, 0.5 ;  /* 0x3f0000000b0b7820 */ /* 0x000fc60000410000 */
[----:B------:R-:W-:-:S04]  /*0e80*/  FFMA R6, -R19, R19, R6 ;  /* 0x0000001313067223 */ /* 0x000fc80000000106 */
[----:B------:R-:W-:-:S07]  /*0e90*/  FFMA R19, R6, R11, R19 ;  /* 0x0000000b06137223 */ /* 0x000fce0000000013 */
.L_x_82:
[----:B------:R-:W-:Y:S05]  /*0ea0*/  BSYNC.RECONVERGENT B0 ;  /* 0x0000000000007941 */ /* 0x000fea0003800200 */
.L_x_80:
        /* <DEDUP_REMOVED lines=10> */
[----:B------:R-:W-:Y:S01]  /*0f50*/  F2F.F64.F32 R16, R19 ;  /* 0x0000001300107310 */ /* 0x000fe20000201800 */
[----:B------:R-:W-:Y:S01]  /*0f60*/  FSEL R2, R2, -0.00019574658654164522886, !P0 ;  /* 0xb94d415302027808 */ /* 0x000fe20004000000 */
[----:B------:R-:W-:Y:S01]  /*0f70*/  BSSY.RECONVERGENT B0, `(.L_x_83) ;  /* 0x0000022000007945 */ /* 0x000fe20003800200 */
[----:B------:R-:W-:-:S02]  /*0f80*/  FSEL R6, R6, 0.0083327032625675201416, !P0 ;  /* 0x3c0885e406067808 */ /* 0x000fc40004000000 */
[----:B------:R-:W-:-:S03]  /*0f90*/  FSEL R0, R0, 1, P0 ;  /* 0x3f80000000007808 */ /* 0x000fc60000000000 */
[----:B------:R-:W-:Y:S01]  /*0fa0*/  FFMA R2, R11, R2, R6 ;  /* 0x000000020b027223 */ /* 0x000fe20000000006 */
[----:B------:R-:W-:-:S03]  /*0fb0*/  FADD R6, R3, 0.5 ;  /* 0x3f00000003067421 */ /* 0x000fc60000000000 */
[C---:B------:R-:W-:Y:S01]  /*0fc0*/  FFMA R2, R11.reuse, R2, R8 ;  /* 0x000000020b027223 */ /* 0x040fe20000000008 */
[----:B------:R-:W-:Y:S01]  /*0fd0*/  FFMA R11, R11, R0, RZ ;  /* 0x000000000b0b7223 */ /* 0x000fe200000000ff */
[----:B------:R-:W-:-:S03]  /*0fe0*/  FSETP.GT.AND P0, PT, |R12|, |R6|, PT ;  /* 0x400000060c00720b */ /* 0x000fc60003f04200 */
[----:B------:R-:W-:Y:S01]  /*0ff0*/  FFMA R0, R11, R2, R0 ;  /* 0x000000020b007223 */ /* 0x000fe20000000000 */
[----:B------:R-:W-:-:S03]  /*1000*/  FSEL R11, |R12|, |R6|, P0 ;  /* 0x400000060c0b7208 */ /* 0x000fc60000000200 */
[----:B------:R-:W-:Y:S01]  /*1010*/  @P1 FADD R0, RZ, -R0 ;  /* 0x80000000ff001221 */ /* 0x000fe20000000000 */
[----:B------:R-:W1:Y:S03]  /*1020*/  MUFU.RCP R8, R11 ;  /* 0x0000000b00087308 */ /* 0x000e660000001000 */
[----:B------:R-:W-:-:S04]  /*1030*/  FFMA R0, R0, 0.25, R9 ;  /* 0x3e80000000007823 */ /* 0x000fc80000000009 */
[----:B0-----:R-:W-:Y:S01]  /*1040*/  FMUL R2, |R0|, UR4 ;  /* 0x0000000400027c20 */ /* 0x001fe20008400200 */
[----:B------:R-:W-:-:S03]  /*1050*/  FSEL R0, |R6|, |R12|, P0 ;  /* 0x4000000c06007208 */ /* 0x000fc60000000200 */
[----:B------:R-:W0:Y:S01]  /*1060*/  F2F.F64.F32 R20, R2 ;  /* 0x0000000200147310 */ /* 0x000e220000201800 */
[----:B------:R-:W-:Y:S01]  /*1070*/  FSETP.LT.AND P3, PT, R19, R2, PT ;  /* 0x000000021300720b */ /* 0x000fe20003f61000 */
[----:B-1----:R-:W-:-:S06]  /*1080*/  FFMA R7, -R11, R8, 1 ;  /* 0x3f8000000b077423 */ /* 0x002fcc0000000108 */
[----:B------:R1:W2:Y:S01]  /*1090*/  FCHK P1, R0, R11 ;  /* 0x0000000b00007302 */ /* 0x0002a20000020000 */
[----:B------:R-:W-:Y:S01]  /*10a0*/  FFMA R9, R8, R7, R8 ;  /* 0x0000000708097223 */ /* 0x000fe20000000008 */
[----:B------:R-:W-:Y:S01]  /*10b0*/  IMAD.MOV.U32 R8, RZ, RZ, 0x3f ;  /* 0x0000003fff087424 */ /* 0x000fe200078e00ff */
[----:B------:R-:W-:Y:S02]  /*10c0*/  PRMT R7, RZ, 0x7610, R7 ;  /* 0x00007610ff077816 */ /* 0x000fe40000000007 */
[----:B------:R-:W-:Y:S01]  /*10d0*/  FFMA R10, R0, R9, RZ ;  /* 0x00000009000a7223 */ /* 0x000fe200000000ff */
[----:B0-----:R-:W-:-:S03]  /*10e0*/  DMUL R20, R20, 0.5 ;  /* 0x3fe0000014147828 */ /* 0x001fc60000000000 */
[----:B------:R-:W-:-:S05]  /*10f0*/  FFMA R2, -R11, R10, R0 ;  /* 0x0000000a0b027223 */ /* 0x000fca0000000100 */
[----:B------:R-:W-:-:S14]  /*1100*/  DSETP.GEU.AND P2, PT, R20, R16, PT ;  /* 0x000000101400722a */ /* 0x000fdc0003f4e000 */
[----:B-12---:R-:W-:Y:S05]  /*1110*/  @!P2 BRA P3, `(.L_x_84) ;  /* 0x00000000001ca947 */ /* 0x006fea0001800000 */
[----:B------:R-:W-:Y:S01]  /*1120*/  DSETP.GT.AND P2, PT, R20, R16, PT ;  /* 0x000000101400722a */ /* 0x000fe20003f44000 */
[----:B------:R-:W-:Y:S01]  /*1130*/  IMAD.MOV.U32 R13, RZ, RZ, 0x20 ;  /* 0x00000020ff0d7424 */ /* 0x000fe200078e00ff */
[----:B------:R-:W-:Y:S01]  /*1140*/  PRMT R7, RZ, 0x7610, R7 ;  /* 0x00007610ff077816 */ /* 0x000fe20000000007 */
[----:B------:R-:W-:Y:S01]  /*1150*/  IMAD.MOV.U32 R16, RZ, RZ, 0x3f ;  /* 0x0000003fff107424 */ /* 0x000fe200078e00ff */
[----:B------:R-:W-:-:S10]  /*1160*/  PRMT R8, RZ, 0x7610, R8 ;  /* 0x00007610ff087816 */ /* 0x000fd40000000008 */
[----:B------:R-:W-:Y:S02]  /*1170*/  @P2 PRMT R7, R13, 0x7610, R7 ;  /* 0x000076100d072816 */ /* 0x000fe40000000007 */
[----:B------:R-:W-:-:S07]  /*1180*/  @P2 PRMT R8, R16, 0x7610, R8 ;  /* 0x0000761010082816 */ /* 0x000fce0000000008 */
.L_x_84:
[----:B------:R-:W-:Y:S05]  /*1190*/  BSYNC.RECONVERGENT B0 ;  /* 0x0000000000007941 */ /* 0x000fea0003800200 */
.L_x_83:
[----:B------:R-:W-:Y:S01]  /*11a0*/  BSSY.RECONVERGENT B0, `(.L_x_85) ;  /* 0x0000008000007945 */ /* 0x000fe20003800200 */
[----:B------:R-:W-:Y:S01]  /*11b0*/  FFMA R2, R9, R2, R10 ;  /* 0x0000000209027223 */ /* 0x000fe2000000000a */
[----:B------:R-:W-:Y:S02]  /*11c0*/  FMUL R9, R6, R6 ;  /* 0x0000000606097220 */ /* 0x000fe40000400000 */
[----:B------:R-:W-:Y:S05]  /*11d0*/  @!P1 BRA `(.L_x_86) ;  /* 0x0000000000109947 */ /* 0x000fea0003800000 */
[----:B------:R-:W-:Y:S02]  /*11e0*/  MOV R13, R11 ;  /* 0x0000000b000d7202 */ /* 0x000fe40000000f00 */
[----:B------:R-:W-:-:S07]  /*11f0*/  MOV R2, 0x1210 ;  /* 0x0000121000027802 */ /* 0x000fce0000000f00 */
[----:B------:R-:W-:Y:S05]  /*1200*/  CALL.REL.NOINC `($__internal_3_$__cuda_sm3x_div_rn_noftz_f32_slowpath) ;  /* 0x0000002c00f47944 */ /* 0x000fea0003c00000 */
[----:B------:R-:W-:-:S07]  /*1210*/  IMAD.MOV.U32 R2, RZ, RZ, R0 ;  /* 0x000000ffff027224 */ /* 0x000fce00078e0000 */
.L_x_86:
[----:B------:R-:W-:Y:S05]  /*1220*/  BSYNC.RECONVERGENT B0 ;  /* 0x0000000000007941 */ /* 0x000fea0003800200 */
.L_x_85:
[----:B------:R-:W-:Y:S02]  /*1230*/  IMAD.MOV.U32 R13, RZ, RZ, 0x3b33710b ;  /* 0x3b33710bff0d7424 */ /* 0x000fe400078e00ff */
[----:B------:R-:W-:Y:S01]  /*1240*/  FMUL R0, R2, R2 ;  /* 0x0000000202007220 */ /* 0x000fe20000400000 */
[----:B------:R-:W-:Y:S01]  /*1250*/  IMAD.MOV.U32 R10, RZ, RZ, 0x3f6ee581 ;  /* 0x3f6ee581ff0a7424 */ /* 0x000fe200078e00ff */
[----:B------:R-:W-:Y:S01]  /*1260*/  ISETP.GE.AND P1, PT, R6, RZ, PT ;  /* 0x000000ff0600720c */ /* 0x000fe20003f26270 */
[----:B------:R-:W-:Y:S01]  /*1270*/  BSSY.RECONVERGENT B0, `(.L_x_87) ;  /* 0x000005c000007945 */ /* 0x000fe20003800200 */
[----:B------:R-:W-:Y:S01]  /*1280*/  FFMA R13, R0, R13, -0.015681877732276916504 ;  /* 0xbc807748000d7423 */ /* 0x000fe2000000000d */
[----:B------:R-:W-:-:S03]  /*1290*/  FSETP.NEU.AND P2, PT, |R6|, |R12|, PT ;  /* 0x4000000c0600720b */ /* 0x000fc60003f4d200 */
        /* <DEDUP_REMOVED lines=36> */
[----:B------:R-:W0:Y:S01]  /*14e0*/  LDCU.64 UR8, c[0x4][URZ] ;  /* 0x01000000ff0877ac */ /* 0x000e220008000a00 */
[----:B------:R-:W-:Y:S02]  /*14f0*/  IMAD.MOV.U32 R13, RZ, RZ, RZ ;  /* 0x000000ffff0d7224 */ /* 0x000fe400078e00ff */
[----:B------:R-:W-:Y:S01]  /*1500*/  IMAD.MOV.U32 R0, RZ, RZ, R1 ;  /* 0x000000ffff007224 */ /* 0x000fe200078e0001 */
[----:B------:R-:W-:Y:S01]  /*1510*/  LOP3.LUT R29, R2, 0x80000000, RZ, 0xfc, !PT ;  /* 0x80000000021d7812 */ /* 0x000fe200078efcff */
[----:B------:R-:W-:Y:S01]  /*1520*/  UMOV UR5, URZ ;  /* 0x000000ff00057c82 */ /* 0x000fe20008000000 */
[----:B------:R-:W-:-:S05]  /*1530*/  UMOV UR4, URZ ;  /* 0x000000ff00047c82 */ /* 0x000fca0008000000 */
.L_x_90:
        /* <DEDUP_REMOVED lines=11> */
[----:B0-----:R-:W-:Y:S01]  /*15f0*/  IADD3 R0, PT, PT, R0, 0x4, RZ ;  /* 0x0000000400007810 */ /* 0x001fe20007ffe0ff */
        /* <DEDUP_REMOVED lines=33> */
.L_x_89:
[----:B------:R-:W-:Y:S01]  /*1810*/  FMUL R0, RZ, R23 ;  /* 0x00000017ff007220 */ /* 0x000fe20000400000 */
[----:B------:R-:W-:-:S07]  /*1820*/  IMAD.MOV.U32 R2, RZ, RZ, RZ ;  /* 0x000000ffff027224 */ /* 0x000fce00078e00ff */
.L_x_88:
[----:B------:R-:W-:Y:S05]  /*1830*/  BSYNC.RECONVERGENT B0 ;  /* 0x0000000000007941 */ /* 0x000fea0003800200 */
.L_x_87:
[----:B------:R-:W-:Y:S01]  /*1840*/  FMUL R22, R19, 6 ;  /* 0x40c0000013167820 */ /* 0x000fe20000400000 */
[----:B------:R-:W-:Y:S02]  /*1850*/  IMAD.MOV.U32 R16, RZ, RZ, 0x37cbac00 ;  /* 0x37cbac00ff107424 */ /* 0x000fe400078e00ff */
[----:B------:R-:W-:Y:S01]  /*1860*/  FMUL R17, R0, R0 ;  /* 0x0000000000117220 */ /* 0x000fe20000400000 */
[----:B------:R-:W-:Y:S01]  /*1870*/  LOP3.LUT R19, R2, 0x1, RZ, 0xc0, !PT ;  /* 0x0000000102137812 */ /* 0x000fe200078ec0ff */
[----:B------:R-:W-:Y:S01]  /*1880*/  FMUL R13, R22, 0.63661974668502807617 ;  /* 0x3f22f983160d7820 */ /* 0x000fe20000400000 */
[----:B------:R-:W-:Y:S02]  /*1890*/  IMAD.MOV.U32 R20, RZ, RZ, 0x3d2aaabb ;  /* 0x3d2aaabbff147424 */ /* 0x000fe400078e00ff */
[----:B------:R-:W-:Y:S01]  /*18a0*/  FFMA R16, R17, R16, -0.0013887860113754868507 ;  /* 0xbab607ed11107423 */ /* 0x000fe20000000010 */
[----:B------:R-:W-:Y:S01]  /*18b0*/  ISETP.NE.U32.AND P0, PT, R19, 0x1, PT ;  /* 0x000000011300780c */ /* 0x000fe20003f05070 */
[----:B------:R-:W-:Y:S01]  /*18c0*/  IMAD.MOV.U32 R19, RZ, RZ, 0x3effffff ;  /* 0x3effffffff137424 */ /* 0x000fe200078e00ff */
[----:B------:R-:W-:Y:S01]  /*18d0*/  LOP3.LUT P1, RZ, R2, 0x2, RZ, 0xc0, !PT ;  /* 0x0000000202ff7812 */ /* 0x000fe2000782c0ff */
[----:B------:R-:W0:Y:S01]  /*18e0*/  F2I.NTZ R13, R13 ;  /* 0x0000000d000d7305 */ /* 0x000e220000203100 */
[----:B------:R-:W-:Y:S01]  /*18f0*/  FSEL R16, R16, -0.00019574658654164522886, !P0 ;  /* 0xb94d415310107808 */ /* 0x000fe20004000000 */
[----:B------:R-:W-:Y:S01]  /*1900*/  BSSY.RECONVERGENT B0, `(.L_x_91) ;  /* 0x0000047000007945 */ /* 0x000fe20003800200 */
[----:B------:R-:W-:-:S02]  /*1910*/  FSEL R20, R20, 0.0083327032625675201416, !P0 ;  /* 0x3c0885e414147808 */ /* 0x000fc40004000000 */
        /* <DEDUP_REMOVED lines=16> */
[----:B------:R-:W-:Y:S01]  /*1a20*/  MOV R19, RZ ;  /* 0x000000ff00137202 */ /* 0x000fe20000000f00 */
[----:B------:R-:W-:Y:S01]  /*1a30*/  IMAD.MOV.U32 R2, RZ, RZ, R1 ;  /* 0x000000ffff027224 */ /* 0x000fe200078e0001 */
[----:B------:R-:W0:Y:S02]  /*1a40*/  LDCU.64 UR8, c[0x4][URZ] ;  /* 0x01000000ff0877ac */ /* 0x000e240008000a00 */
[----:B------:R-:W-:Y:S01]  /*1a50*/  LOP3.LUT R23, R13, 0x80000000, RZ, 0xfc, !PT ;  /* 0x800000000d177812 */ /* 0x000fe200078efcff */
[----:B------:R-:W-:Y:S01]  /*1a60*/  UMOV UR5, URZ ;  /* 0x000000ff00057c82 */ /* 0x000fe20008000000 */
[----:B------:R-:W-:-:S05]  /*1a70*/  UMOV UR4, URZ ;  /* 0x000000ff00047c82 */ /* 0x000fca0008000000 */
.L_x_94:
        /* <DEDUP_REMOVED lines=38> */
[----:B------:R-:W1:Y:S01]  /*1ce0*/  I2F.F64.S64 R16, R16 ;  /* 0x0000001000107312 */ /* 0x000e620000301c00 */
[----:B------:R-:W-:-:S04]  /*1cf0*/  IMAD.MOV R2, RZ, RZ, -R13 ;  /* 0x000000ffff027224 */ /* 0x000fc800078e0a0d */
[----:B------:R-:W-:Y:S01]  /*1d00*/  @!P0 IMAD.MOV.U32 R13, RZ, RZ, R2 ;  /* 0x000000ffff0d8224 */ /* 0x000fe200078e0002 */
[----:B-1----:R-:W-:-:S10]  /*1d10*/  DMUL R20, R16, UR4 ;  /* 0x0000000410147c28 */ /* 0x002fd40008000000 */
[----:B------:R-:W1:Y:S02]  /*1d20*/  F2F.F32.F64 R20, R20 ;  /* 0x0000001400147310 */ /* 0x000e640000301000 */
[----:B-1----:R-:W-:Y:S01]  /*1d30*/  FSEL R23, -R20, R20, !P1 ;  /* 0x0000001414177208 */ /* 0x002fe20004800100 */
[----:B0-----:R-:W-:Y:S06]  /*1d40*/  BRA `(.L_x_92) ;  /* 0x0000000000087947 */ /* 0x001fec0003800000 */
.L_x_93:
[----:B------:R-:W-:Y:S01]  /*1d50*/  FMUL R23, RZ, R22 ;  /* 0x00000016ff177220 */ /* 0x000fe20000400000 */
[----:B------:R-:W-:-:S07]  /*1d60*/  IMAD.MOV.U32 R13, RZ, RZ, RZ ;  /* 0x000000ffff0d7224 */ /* 0x000fce00078e00ff */
.L_x_92:
[----:B------:R-:W-:Y:S05]  /*1d70*/  BSYNC.RECONVERGENT B0 ;  /* 0x0000000000007941 */ /* 0x000fea0003800200 */
.L_x_91:
[----:B------:R-:W-:Y:S01]  /*1d80*/  FFMA R2, R12, R12, R9 ;  /* 0x0000000c0c027223 */ /* 0x000fe20000000009 */
[----:B------:R-:W-:Y:S03]  /*1d90*/  BSSY.RECONVERGENT B0, `(.L_x_95) ;  /* 0x000000c000007945 */ /* 0x000fe60003800200 */
[----:B------:R0:W1:Y:S01]  /*1da0*/  MUFU.RSQ R17, R2 ;  /* 0x0000000200117308 */ /* 0x0000620000001400 */
[----:B------:R-:W-:-:S04]  /*1db0*/  IADD3 R16, PT, PT, R2, -0xd000000, RZ ;  /* 0xf300000002107810 */ /* 0x000fc80007ffe0ff */
[----:B------:R-:W-:-:S13]  /*1dc0*/  ISETP.GT.U32.AND P0, PT, R16, 0x727fffff, PT ;  /* 0x727fffff1000780c */ /* 0x000fda0003f04070 */
[----:B01----:R-:W-:Y:S05]  /*1dd0*/  @!P0 BRA `(.L_x_96) ;  /* 0x00000000000c8947 */ /* 0x003fea0003800000 */
[----:B------:R-:W-:-:S07]  /*1de0*/  MOV R16, 0x1e00 ;  /* 0x00001e0000107802 */ /* 0x000fce0000000f00 */
[----:B------:R-:W-:Y:S05]  /*1df0*/  CALL.REL.NOINC `($__internal_2_$__cuda_sm20_sqrt_rn_f32_slowpath) ;  /* 0x0000002000a47944 */ /* 0x000fea0003c00000 */
[----:B------:R-:W-:Y:S05]  /*1e00*/  BRA `(.L_x_97) ;  /* 0x0000000000107947 */ /* 0x000fea0003800000 */
.L_x_96:
[----:B------:R-:W-:Y:S01]  /*1e10*/  FMUL.FTZ R19, R2, R17 ;  /* 0x0000001102137220 */ /* 0x000fe20000410000 */
[----:B------:R-:W-:-:S03]  /*1e20*/  FMUL.FTZ R17, R17, 0.5 ;  /* 0x3f00000011117820 */ /* 0x000fc60000410000 */
[----:B------:R-:W-:-:S04]  /*1e30*/  FFMA R2, -R19, R19, R2 ;  /* 0x0000001313027223 */ /* 0x000fc80000000102 */
[----:B------:R-:W-:-:S07]  /*1e40*/  FFMA R19, R2, R17, R19 ;  /* 0x0000001102137223 */ /* 0x000fce0000000013 */
.L_x_97:
[----:B------:R-:W-:Y:S05]  /*1e50*/  BSYNC.RECONVERGENT B0 ;  /* 0x0000000000007941 */ /* 0x000fea0003800200 */
.L_x_95:
        /* <DEDUP_REMOVED lines=10> */
[----:B------:R-:W-:Y:S01]  /*1f00*/  FADD R12, R12, 0.5 ;  /* 0x3f0000000c0c7421 */ /* 0x000fe20000000000 */
[----:B------:R-:W-:Y:S01]  /*1f10*/  FSEL R2, R2, -0.00019574658654164522886, !P0 ;  /* 0xb94d415302027808 */ /* 0x000fe20004000000 */
[----:B------:R-:W-:Y:S01]  /*1f20*/  F2F.F64.F32 R26, R19 ;  /* 0x00000013001a7310 */ /* 0x000fe20000201800 */
[----:B------:R-:W-:Y:S01]  /*1f30*/  FSEL R16, R16, 0.0083327032625675201416, !P0 ;  /* 0x3c0885e410107808 */ /* 0x000fe20004000000 */
[----:B------:R-:W-:Y:S04]  /*1f40*/  BSSY.RECONVERGENT B0, `(.L_x_98) ;  /* 0x0000022000007945 */ /* 0x000fe80003800200 */
[----:B------:R-:W-:Y:S01]  /*1f50*/  FFMA R16, R17, R2, R16 ;  /* 0x0000000211107223 */ /* 0x000fe20000000010 */
[----:B------:R-:W-:Y:S01]  /*1f60*/  FSEL R2, R23, 1, P0 ;  /* 0x3f80000017027808 */ /* 0x000fe20000000000 */
[----:B------:R-:W-:Y:S01]  /*1f70*/  IMAD.MOV.U32 R23, RZ, RZ, 0x3f ;  /* 0x0000003fff177424 */ /* 0x000fe200078e00ff */
[----:B------:R-:W-:Y:S01]  /*1f80*/  FSETP.GT.AND P0, PT, |R12|, |R3|, PT ;  /* 0x400000030c00720b */ /* 0x000fe20003f04200 */
[----:B------:R-:W-:-:S02]  /*1f90*/  FFMA R16, R17, R16, R20 ;  /* 0x0000001011107223 */ /* 0x000fc40000000014 */
[----:B------:R-:W-:Y:S01]  /*1fa0*/  FFMA R17, R17, R2, RZ ;  /* 0x0000000211117223 */ /* 0x000fe200000000ff */
[----:B------:R-:W-:-:S03]  /*1fb0*/  FSEL R13, |R12|, |R3|, P0 ;  /* 0x400000030c0d7208 */ /* 0x000fc60000000200 */
[----:B------:R-:W-:Y:S01]  /*1fc0*/  FFMA R17, R17, R16, R2 ;  /* 0x0000001011117223 */ /* 0x000fe20000000002 */
[----:B------:R-:W1:Y:S03]  /*1fd0*/  MUFU.RCP R20, R13 ;  /* 0x0000000d00147308 */ /* 0x000e660000001000 */
[----:B------:R-:W-:Y:S01]  /*1fe0*/  @P1 FADD R17, RZ, -R17 ;  /* 0x80000011ff111221 */ /* 0x000fe20000000000 */
[----:B------:R-:W-:Y:S02]  /*1ff0*/  ISETP.GE.AND P1, PT, R18, RZ, PT ;  /* 0x000000ff1200720c */ /* 0x000fe40003f26270 */
[----:B------:R-:W-:Y:S01]  /*2000*/  PRMT R18, RZ, 0x7610, R18 ;  /* 0x00007610ff127816 */ /* 0x000fe20000000012 */
[----:B------:R-:W-:-:S04]  /*2010*/  FFMA R0, R17, 0.25, R0 ;  /* 0x3e80000011007823 */ /* 0x000fc80000000000 */
[----:B0-----:R-:W-:Y:S01]  /*2020*/  FMUL R2, |R0|, UR4 ;  /* 0x0000000400027c20 */ /* 0x001fe20008400200 */
[----:B------:R-:W-:-:S03]  /*2030*/  FSEL R0, |R3|, |R12|, P0 ;  /* 0x4000000c03007208 */ /* 0x000fc60000000200 */
[----:B------:R0:W2:Y:S01]  /*2040*/  F2F.F64.F32 R16, R2 ;  /* 0x0000000200107310 */ /* 0x0000a20000201800 */
[----:B------:R-:W-:Y:S01]  /*2050*/  FSETP.LT.AND P4, PT, R19, R2, PT ;  /* 0x000000021300720b */ /* 0x000fe20003f81000 */
[----:B-1----:R-:W-:-:S04]  /*2060*/  FFMA R21, -R13, R20, 1 ;  /* 0x3f8000000d157423 */ /* 0x002fc80000000114 */
[----:B------:R-:W-:Y:S01]  /*2070*/  FFMA R21, R20, R21, R20 ;  /* 0x0000001514157223 */ /* 0x000fe20000000014 */
[----:B------:R-:W-:Y:S01]  /*2080*/  FMUL R20, R12, R12 ;  /* 0x0000000c0c147220 */ /* 0x000fe20000400000 */
[----:B------:R1:W3:Y:S02]  /*2090*/  FCHK P2, R0, R13 ;  /* 0x0000000d00007302 */ /* 0x0002e40000040000 */
[----:B0-----:R-:W-:-:S04]  /*20a0*/  FFMA R2, R0, R21, RZ ;  /* 0x0000001500027223 */ /* 0x001fc800000000ff */
[----:B------:R-:W-:Y:S01]  /*20b0*/  FFMA R19, -R13, R2, R0 ;  /* 0x000000020d137223 */ /* 0x000fe20000000100 */
[----:B--2---:R-:W-:-:S08]  /*20c0*/  DMUL R16, R16, 0.5 ;  /* 0x3fe0000010107828 */ /* 0x004fd00000000000 */
[----:B------:R-:W-:-:S14]  /*20d0*/  DSETP.GEU.AND P3, PT, R16, R26, PT ;  /* 0x0000001a1000722a */ /* 0x000fdc0003f6e000 */
[----:B-1-3--:R-:W-:Y:S05]  /*20e0*/  @!P3 BRA P4, `(.L_x_99) ;  /* 0x00000000001cb947 */ /* 0x00afea0002000000 */
[----:B------:R-:W-:Y:S01]  /*20f0*/  DSETP.GT.AND P3, PT, R16, R26, PT ;  /* 0x0000001a1000722a */ /* 0x000fe20003f64000 */
[----:B------:R-:W-:Y:S01]  /*2100*/  PRMT R18, RZ, 0x7610, R18 ;  /* 0x00007610ff127816 */ /* 0x000fe20000000012 */
[----:B------:R-:W-:Y:S01]  /*2110*/  IMAD.MOV.U32 R16, RZ, RZ, 0x20 ;  /* 0x00000020ff107424 */ /* 0x000fe200078e00ff */
[----:B------:R-:W-:Y:S01]  /*2120*/  PRMT R23, RZ, 0x7610, R23 ;  /* 0x00007610ff177816 */ /* 0x000fe20000000017 */
[----:B------:R-:W-:-:S10]  /*2130*/  IMAD.MOV.U32 R17, RZ, RZ, 0x3f ;  /* 0x0000003fff117424 */ /* 0x000fd400078e00ff */
[----:B------:R-:W-:Y:S02]  /*2140*/  @P3 PRMT R18, R16, 0x7610, R18 ;  /* 0x0000761010123816 */ /* 0x000fe40000000012 */
[----:B------:R-:W-:-:S07]  /*2150*/  @P3 PRMT R23, R17, 0x7610, R23 ;  /* 0x0000761011173816 */ /* 0x000fce0000000017 */
.L_x_99:
[----:B------:R-:W-:Y:S05]  /*2160*/  BSYNC.RECONVERGENT B0 ;  /* 0x0000000000007941 */ /* 0x000fea0003800200 */
.L_x_98:
[----:B------:R-:W-:Y:S01]  /*2170*/  BSSY.RECONVERGENT B0, `(.L_x_100) ;  /* 0x0000007000007945 */ /* 0x000fe20003800200 */
[----:B------:R-:W-:Y:S01]  /*2180*/  FFMA R2, R21, R19, R2 ;  /* 0x0000001315027223 */ /* 0x000fe20000000002 */
[----:B------:R-:W-:Y:S02]  /*2190*/  FADD R25, R25, R20 ;  /* 0x0000001419197221 */ /* 0x000fe40000000000 */
[----:B------:R-:W-:Y:S05]  /*21a0*/  @!P2 BRA `(.L_x_101) ;  /* 0x00000000000ca947 */ /* 0x000fea0003800000 */
[----:B------:R-:W-:-:S07]  /*21b0*/  MOV R2, 0x21d0 ;  /* 0x000021d000027802 */ /* 0x000fce0000000f00 */
[----:B------:R-:W-:Y:S05]  /*21c0*/  CALL.REL.NOINC `($__internal_3_$__cuda_sm3x_div_rn_noftz_f32_slowpath) ;  /* 0x0000002000047944 */ /* 0x000fea0003c00000 */
[----:B------:R-:W-:-:S07]  /*21d0*/  IMAD.MOV.U32 R2, RZ, RZ, R0 ;  /* 0x000000ffff027224 */ /* 0x000fce00078e0000 */
.L_x_101:
[----:B------:R-:W-:Y:S05]  /*21e0*/  BSYNC.RECONVERGENT B0 ;  /* 0x0000000000007941 */ /* 0x000fea0003800200 */
.L_x_100:
[----:B------:R-:W-:Y:S02]  /*21f0*/  IMAD.MOV.U32 R17, RZ, RZ, 0x3b33710b ;  /* 0x3b33710bff117424 */ /* 0x000fe400078e00ff */
[----:B------:R-:W-:Y:S01]  /*2200*/  FMUL R0, R2, R2 ;  /* 0x0000000202007220 */ /* 0x000fe20000400000 */
[----:B------:R-:W-:Y:S01]  /*2210*/  IMAD.MOV.U32 R16, RZ, RZ, 0x3f6ee581 ;  /* 0x3f6ee581ff107424 */ /* 0x000fe200078e00ff */
[----:B------:R-:W-:Y:S01]  /*2220*/  FSETP.NEU.AND P2, PT, R13, RZ, PT ;  /* 0x000000ff0d00720b */ /* 0x000fe20003f4d000 */
[----:B------:R-:W-:Y:S01]  /*2230*/  BSSY.RECONVERGENT B0, `(.L_x_102) ;  /* 0x0000057000007945 */ /* 0x000fe20003800200 */
[----:B------:R-:W-:-:S04]  /*2240*/  FFMA R17, R0, R17, -0.015681877732276916504 ;  /* 0xbc80774800117423 */ /* 0x000fc80000000011 */
        /* <DEDUP_REMOVED lines=10> */
[-C--:B------:R-:W-:Y:S02]  /*22f0*/  FSEL R13, R0, R17.reuse, P0 ;  /* 0x00000011000d7208 */ /* 0x080fe40000000000 */
[----:B------:R-:W-:Y:S02]  /*2300*/  FSEL R17, R17, -R17, P0 ;  /* 0x8000001111117208 */ /* 0x000fe40000000000 */
[C---:B------:R-:W-:Y:S01]  /*2310*/  FSETP.NEU.AND P0, PT, |R3|.reuse, |R12|, PT ;  /* 0x4000000c0300720b */ /* 0x040fe20003f0d200 */
[----:B------:R-:W-:Y:S02]  /*2320*/  FADD R3, |R3|, |R12| ;  /* 0x4000000c03037221 */ /* 0x000fe40000000200 */
[----:B------:R-:W-:-:S05]  /*2330*/  @!P1 FFMA R13, R2, 1.6832555532455444336, R17 ;  /* 0x3fd774eb020d9823 */ /* 0x000fca0000000011 */
[----:B------:R-:W-:Y:S02]  /*2340*/  @P2 FSEL R5, R4, R13, !P0 ;  /* 0x0000000d04052208 */ /* 0x000fe40004000000 */
        /* <DEDUP_REMOVED lines=17> */
[----:B------:R-:W0:Y:S01]  /*2460*/  LDCU.64 UR8, c[0x4][URZ] ;  /* 0x01000000ff0877ac */ /* 0x000e220008000a00 */
[----:B------:R-:W-:Y:S01]  /*2470*/  IMAD.MOV.U32 R0, RZ, RZ, R1 ;  /* 0x000000ffff007224 */ /* 0x000fe200078e0001 */
[----:B------:R-:W-:Y:S01]  /*2480*/  LOP3.LUT R21, R2, 0x80000000, RZ, 0xfc, !PT ;  /* 0x8000000002157812 */ /* 0x000fe200078efcff */
[----:B------:R-:W-:Y:S01]  /*2490*/  UMOV UR5, URZ ;  /* 0x000000ff00057c82 */ /* 0x000fe20008000000 */
[----:B------:R-:W-:-:S05]  /*24a0*/  UMOV UR4, URZ ;  /* 0x000000ff00047c82 */ /* 0x000fca0008000000 */
.L_x_105:
        /* <DEDUP_REMOVED lines=45> */
.L_x_104:
[----:B------:R-:W-:Y:S01]  /*2780*/  FMUL R0, RZ, R16 ;  /* 0x00000010ff007220 */ /* 0x000fe20000400000 */
[----:B------:R-:W-:-:S07]  /*2790*/  MOV R17, RZ ;  /* 0x000000ff00117202 */ /* 0x000fce0000000f00 */
.L_x_103:
[----:B------:R-:W-:Y:S05]  /*27a0*/  BSYNC.RECONVERGENT B0 ;  /* 0x0000000000007941 */ /* 0x000fea0003800200 */
.L_x_102:
        /* <DEDUP_REMOVED lines=36> */
.L_x_109:
        /* <DEDUP_REMOVED lines=16> */
[----:B------:R-:W-:Y:S02]  /*2af0*/  LOP3.LUT P0, RZ, R4, 0x1f, RZ, 0xc0, !PT ;  /* 0x0000001f04ff7812 */ /* 0x000fe4000780c0ff */
[----:B------:R-:W-:-:S04]  /*2b00*/  IADD3 R0, PT, PT, R0, -0x80, RZ ;  /* 0xffffff8000007810 */ /* 0x000fc80007ffe0ff */
        /* <DEDUP_REMOVED lines=27> */
.L_x_108:
[----:B------:R-:W-:Y:S01]  /*2cc0*/  FMUL R0, RZ, R16 ;  /* 0x00000010ff007220 */ /* 0x000fe20000400000 */
[----:B------:R-:W-:-:S07]  /*2cd0*/  IMAD.MOV.U32 R27, RZ, RZ, RZ ;  /* 0x000000ffff1b7224 */ /* 0x000fce00078e00ff */
.L_x_107:
[----:B------:R-:W-:Y:S05]  /*2ce0*/  BSYNC.RECONVERGENT B0 ;  /* 0x0000000000007941 */ /* 0x000fea0003800200 */
.L_x_106:
        /* <DEDUP_REMOVED lines=9> */
.L_x_111:
[----:B------:R-:W-:Y:S01]  /*2d80*/  FMUL.FTZ R4, R25, R2 ;  /* 0x0000000219047220 */ /* 0x000fe20000410000 */
[----:B------:R-:W-:-:S03]  /*2d90*/  FMUL.FTZ R2, R2, 0.5 ;  /* 0x3f00000002027820 */ /* 0x000fc60000410000 */
[----:B------:R-:W-:-:S04]  /*2da0*/  FFMA R19, -R4, R4, R25 ;  /* 0x0000000404137223 */ /* 0x000fc80000000119 */
[----:B------:R-:W-:-:S07]  /*2db0*/  FFMA R19, R19, R2, R4 ;  /* 0x0000000213137223 */ /* 0x000fce0000000004 */
.L_x_112:
[----:B------:R-:W-:Y:S05]  /*2dc0*/  BSYNC.RECONVERGENT B0 ;  /* 0x0000000000007941 */ /* 0x000fea0003800200 */
.L_x_110:
        /* <DEDUP_REMOVED lines=13> */
[----:B------:R-:W-:Y:S01]  /*2ea0*/  FSEL R4, R4, 0.0083327032625675201416, !P0 ;  /* 0x3c0885e404047808 */ /* 0x000fe20004000000 */
[----:B------:R-:W-:Y:S01]  /*2eb0*/  FADD R9, R9, R20 ;  /* 0x0000001409097221 */ /* 0x000fe20000000000 */
[----:B------:R-:W-:-:S02]  /*2ec0*/  FSEL R0, R0, 1, P0 ;  /* 0x3f80000000007808 */ /* 0x000fc40000000000 */
[----:B------:R-:W-:Y:S01]  /*2ed0*/  FSETP.GT.AND P0, PT, |R12|, |R6|, PT ;  /* 0x400000060c00720b */ /* 0x000fe20003f04200 */
[----:B------:R-:W-:-:S04]  /*2ee0*/  FFMA R2, R3, R2, R4 ;  /* 0x0000000203027223 */ /* 0x000fc80000000004 */
[C---:B------:R-:W-:Y:S01]  /*2ef0*/  FFMA R2, R3.reuse, R2, R5 ;  /* 0x0000000203027223 */ /* 0x040fe20000000005 */
[----:B------:R-:W-:-:S04]  /*2f00*/  FFMA R3, R3, R0, RZ ;  /* 0x0000000003037223 */ /* 0x000fc800000000ff */
[----:B------:R-:W-:Y:S01]  /*2f10*/  FFMA R0, R3, R2, R0 ;  /* 0x0000000203007223 */ /* 0x000fe20000000000 */
[----:B------:R-:W-:-:S03]  /*2f20*/  FSEL R3, |R12|, |R6|, P0 ;  /* 0x400000060c037208 */ /* 0x000fc60000000200 */
[----:B------:R-:W-:Y:S01]  /*2f30*/  @P1 FADD R0, RZ, -R0 ;  /* 0x80000000ff001221 */ /* 0x000fe20000000000 */
[----:B------:R-:W2:Y:S01]  /*2f40*/  MUFU.RCP R22, R3 ;  /* 0x0000000300167308 */ /* 0x000ea20000001000 */
[----:B------:R-:W-:Y:S02]  /*2f50*/  ISETP.GE.AND P1, PT, R6, RZ, PT ;  /* 0x000000ff0600720c */ /* 0x000fe40003f26270 */
[----:B------:R-:W-:-:S04]  /*2f60*/  FFMA R0, R0, 0.25, R13 ;  /* 0x3e80000000007823 */ /* 0x000fc8000000000d */
[----:B0-----:R-:W-:Y:S01]  /*2f70*/  FMUL R2, |R0|, UR4 ;  /* 0x0000000400027c20 */ /* 0x001fe20008400200 */
[----:B------:R-:W-:-:S03]  /*2f80*/  FSEL R0, |R6|, |R12|, P0 ;  /* 0x4000000c06007208 */ /* 0x000fc60000000200 */
[----:B------:R-:W0:Y:S01]  /*2f90*/  F2F.F64.F32 R4, R2 ;  /* 0x0000000200047310 */ /* 0x000e220000201800 */
[----:B------:R-:W-:Y:S02]  /*2fa0*/  FSETP.LT.AND P4, PT, R19, R2, PT ;  /* 0x000000021300720b */ /* 0x000fe40003f81000 */
[----:B-1----:R-:W-:Y:S01]  /*2fb0*/  MOV R19, 0x3f ;  /* 0x0000003f00137802 */ /* 0x002fe20000000f00 */
[----:B--2---:R-:W-:-:S04]  /*2fc0*/  FFMA R13, -R3, R22, 1 ;  /* 0x3f800000030d7423 */ /* 0x004fc80000000116 */
[----:B------:R1:W2:Y:S01]  /*2fd0*/  FCHK P2, R0, R3 ;  /* 0x0000000300007302 */ /* 0x0002a20000040000 */
[----:B------:R-:W-:-:S04]  /*2fe0*/  FFMA R13, R22, R13, R22 ;  /* 0x0000000d160d7223 */ /* 0x000fc80000000016 */
[----:B------:R-:W-:Y:S01]  /*2ff0*/  FFMA R22, R0, R13, RZ ;  /* 0x0000000d00167223 */ /* 0x000fe200000000ff */
[----:B0-----:R-:W-:-:S03]  /*3000*/  DMUL R4, R4, 0.5 ;  /* 0x3fe0000004047828 */ /* 0x001fc60000000000 */
[----:B------:R-:W-:-:S04]  /*3010*/  FFMA R2, -R3, R22, R0 ;  /* 0x0000001603027223 */ /* 0x000fc80000000100 */
[----:B------:R-:W-:Y:S01]  /*3020*/  FFMA R2, R13, R2, R22 ;  /* 0x000000020d027223 */ /* 0x000fe20000000016 */
[----:B------:R-:W-:Y:S01]  /*3030*/  DSETP.GEU.AND P3, PT, R4, R16, PT ;  /* 0x000000100400722a */ /* 0x000fe20003f6e000 */
[----:B------:R-:W-:-:S13]  /*3040*/  PRMT R13, RZ, 0x7610, R13 ;  /* 0x00007610ff0d7816 */ /* 0x000fda000000000d */
[----:B-12---:R-:W-:Y:S05]  /*3050*/  @!P3 BRA P4, `(.L_x_114) ;  /* 0x00000000001cb947 */ /* 0x006fea0002000000 */
[----:B------:R-:W-:Y:S01]  /*3060*/  DSETP.GT.AND P3, PT, R4, R16, PT ;  /* 0x000000100400722a */ /* 0x000fe20003f64000 */
[----:B------:R-:W-:Y:S01]  /*3070*/  PRMT R13, RZ, 0x7610, R13 ;  /* 0x00007610ff0d7816 */ /* 0x000fe2000000000d */
[----:B------:R-:W-:Y:S01]  /*3080*/  IMAD.MOV.U32 R4, RZ, RZ, 0x20 ;  /* 0x00000020ff047424 */ /* 0x000fe200078e00ff */
[----:B------:R-:W-:Y:S01]  /*3090*/  PRMT R19, RZ, 0x7610, R19 ;  /* 0x00007610ff137816 */ /* 0x000fe20000000013 */
[----:B------:R-:W-:-:S10]  /*30a0*/  IMAD.MOV.U32 R5, RZ, RZ, 0x3f ;  /* 0x0000003fff057424 */ /* 0x000fd400078e00ff */
[----:B------:R-:W-:Y:S02]  /*30b0*/  @P3 PRMT R13, R4, 0x7610, R13 ;  /* 0x00007610040d3816 */ /* 0x000fe4000000000d */
[----:B------:R-:W-:-:S07]  /*30c0*/  @P3 PRMT R19, R5, 0x7610, R19 ;  /* 0x0000761005133816 */ /* 0x000fce0000000013 */
.L_x_114:
[----:B------:R-:W-:Y:S05]  /*30d0*/  BSYNC.RECONVERGENT B0 ;  /* 0x0000000000007941 */ /* 0x000fea0003800200 */
.L_x_113:
[----:B------:R-:W-:Y:S01]  /*30e0*/  BSSY.RECONVERGENT B0, `(.L_x_115) ;  /* 0x0000008000007945 */ /* 0x000fe20003800200 */
[----:B------:R-:W-:Y:S02]  /*30f0*/  IADD3 R7, PT, PT, R13, R18, R7 ;  /* 0x000000120d077210 */ /* 0x000fe40007ffe007 */
[----:B------:R-:W-:Y:S01]  /*3100*/  IADD3 R8, PT, PT, R19, R23, R8 ;  /* 0x0000001713087210 */ /* 0x000fe20007ffe008 */
[----:B------:R-:W-:Y:S06]  /*3110*/  @!P2 BRA `(.L_x_116) ;  /* 0x000000000010a947 */ /* 0x000fec0003800000 */
[----:B------:R-:W-:Y:S01]  /*3120*/  IMAD.MOV.U32 R13, RZ, RZ, R3 ;  /* 0x000000ffff0d7224 */ /* 0x000fe200078e0003 */
[----:B------:R-:W-:-:S07]  /*3130*/  MOV R2, 0x3150 ;  /* 0x0000315000027802 */ /* 0x000fce0000000f00 */
[----:B------:R-:W-:Y:S05]  /*3140*/  CALL.REL.NOINC `($__internal_3_$__cuda_sm3x_div_rn_noftz_f32_slowpath) ;  /* 0x0000001000247944 */ /* 0x000fea0003c00000 */
[----:B------:R-:W-:-:S07]  /*3150*/  IMAD.MOV.U32 R2, RZ, RZ, R0 ;  /* 0x000000ffff027224 */ /* 0x000fce00078e0000 */
.L_x_116:
[----:B------:R-:W-:Y:S05]  /*3160*/  BSYNC.RECONVERGENT B0 ;  /* 0x0000000000007941 */ /* 0x000fea0003800200 */
.L_x_115:
        /* <DEDUP_REMOVED lines=44> */
.L_x_120:
[----:B0-----:R-:W-:Y:S01]  /*3430*/  MOV R10, UR8 ;  /* 0x00000008000a7c02 */ /* 0x001fe20008000f00 */
        /* <DEDUP_REMOVED lines=42> */
[----:B-1----:R-:W-:Y:S01]  /*36e0*/  FSEL R2, -R16, R16, !P1 ;  /* 0x0000001010027208 */ /* 0x002fe20004800100 */
[----:B0-----:R-:W-:Y:S06]  /*36f0*/  BRA `(.L_x_118) ;  /* 0x0000000000087947 */ /* 0x001fec0003800000 */
.L_x_119:
[----:B------:R-:W-:Y:S01]  /*3700*/  FMUL R2, RZ, R5 ;  /* 0x00000005ff027220 */ /* 0x000fe20000400000 */
[----:B------:R-:W-:-:S07]  /*3710*/  IMAD.MOV.U32 R0, RZ, RZ, RZ ;  /* 0x000000ffff007224 */ /* 0x000fce00078e00ff */
.L_x_118:
[----:B------:R-:W-:Y:S05]  /*3720*/  BSYNC.RECONVERGENT B0 ;  /* 0x0000000000007941 */ /* 0x000fea0003800200 */
.L_x_117:
        /* <DEDUP_REMOVED lines=14> */
[----:B------:R-:W-:Y:S01]  /*3810*/  FSEL R0, R2, 1, P0 ;  /* 0x3f80000002007808 */ /* 0x000fe20000000000 */
        /* <DEDUP_REMOVED lines=21> */
.L_x_124:
        /* <DEDUP_REMOVED lines=39> */
[----:B------:R-:W-:-:S05]  /*3be0*/  IMAD.MOV R0, RZ, RZ, -R3 ;  /* 0x000000ffff007224 */ /* 0x000fca00078e0a03 */
[----:B------:R-:W-:Y:S01]  /*3bf0*/  @!P0 MOV R3, R0 ;  /* 0x0000000000038202 */ /* 0x000fe20000000f00 */
[----:B-1----:R-:W-:-:S10]  /*3c00*/  DMUL R16, R10, UR4 ;  /* 0x000000040a107c28 */ /* 0x002fd40008000000 */
[----:B------:R-:W1:Y:S02]  /*3c10*/  F2F.F32.F64 R16, R16 ;  /* 0x0000001000107310 */ /* 0x000e640000301000 */
[----:B-1----:R-:W-:Y:S01]  /*3c20*/  FSEL R0, -R16, R16, !P1 ;  /* 0x0000001010007208 */ /* 0x002fe20004800100 */
[----:B0-----:R-:W-:Y:S06]  /*3c30*/  BRA `(.L_x_122) ;  /* 0x0000000000087947 */ /* 0x001fec0003800000 */
.L_x_123:
[----:B------:R-:W-:Y:S01]  /*3c40*/  FMUL R0, RZ, R13 ;  /* 0x0000000dff007220 */ /* 0x000fe20000400000 */
[----:B------:R-:W-:-:S07]  /*3c50*/  IMAD.MOV.U32 R3, RZ, RZ, RZ ;  /* 0x000000ffff037224 */ /* 0x000fce00078e00ff */
.L_x_122:
[----:B------:R-:W-:Y:S05]  /*3c60*/  BSYNC.RECONVERGENT B0 ;  /* 0x0000000000007941 */ /* 0x000fea0003800200 */
.L_x_121:
        /* <DEDUP_REMOVED lines=9> */
.L_x_126:
[----:B------:R-:W-:Y:S01]  /*3d00*/  FMUL.FTZ R4, R9, R2 ;  /* 0x0000000209047220 */ /* 0x000fe20000410000 */
[----:B------:R-:W-:-:S03]  /*3d10*/  FMUL.FTZ R2, R2, 0.5 ;  /* 0x3f00000002027820 */ /* 0x000fc60000410000 */
[----:B------:R-:W-:-:S04]  /*3d20*/  FFMA R9, -R4, R4, R9 ;  /* 0x0000000404097223 */ /* 0x000fc80000000109 */
[----:B------:R-:W-:-:S07]  /*3d30*/  FFMA R19, R9, R2, R4 ;  /* 0x0000000209137223 */ /* 0x000fce0000000004 */
.L_x_127:
[----:B------:R-:W-:Y:S05]  /*3d40*/  BSYNC.RECONVERGENT B0 ;  /* 0x0000000000007941 */ /* 0x000fea0003800200 */
.L_x_125:
        /* <DEDUP_REMOVED lines=10> */
[----:B------:R-:W-:Y:S01]  /*3df0*/  BSSY.RECONVERGENT B0, `(.L_x_128) ;  /* 0x000001a000007945 */ /* 0x000fe20003800200 */
[----:B------:R-:W-:-:S02]  /*3e00*/  FSEL R2, R2, -0.00019574658654164522886, !P0 ;  /* 0xb94d415302027808 */ /* 0x000fc40004000000 */
[----:B------:R-:W-:Y:S02]  /*3e10*/  FSEL R4, R4, 0.0083327032625675201416, !P0 ;  /* 0x3c0885e404047808 */ /* 0x000fe40004000000 */
[----:B------:R-:W-:Y:S02]  /*3e20*/  FSEL R0, R0, 1, P0 ;  /* 0x3f80000000007808 */ /* 0x000fe40000000000 */
[----:B------:R-:W-:Y:S01]  /*3e30*/  PRMT R6, RZ, 0x7610, R6 ;  /* 0x00007610ff067816 */ /* 0x000fe20000000006 */
[----:B------:R-:W-:-:S04]  /*3e40*/  FFMA R2, R9, R2, R4 ;  /* 0x0000000209027223 */ /* 0x000fc80000000004 */
[C---:B------:R-:W-:Y:S01]  /*3e50*/  FFMA R2, R9.reuse, R2, R3 ;  /* 0x0000000209027223 */ /* 0x040fe20000000003 */
[----:B------:R-:W-:-:S04]  /*3e60*/  FFMA R9, R9, R0, RZ ;  /* 0x0000000009097223 */ /* 0x000fc800000000ff */
[----:B------:R-:W-:Y:S01]  /*3e70*/  FFMA R0, R9, R2, R0 ;  /* 0x0000000209007223 */ /* 0x000fe20000000000 */
[----:B------:R-:W-:-:S03]  /*3e80*/  IMAD.MOV.U32 R9, RZ, RZ, 0x3f ;  /* 0x0000003fff097424 */ /* 0x000fc600078e00ff */
[----:B------:R-:W-:-:S04]  /*3e90*/  @P1 FADD R0, RZ, -R0 ;  /* 0x80000000ff001221 */ /* 0x000fc80000000000 */
[----:B------:R-:W-:Y:S02]  /*3ea0*/  FFMA R0, R0, 0.25, R5 ;  /* 0x3e80000000007823 */ /* 0x000fe40000000005 */
[----:B------:R-:W-:Y:S02]  /*3eb0*/  F2F.F64.F32 R4, R19 ;  /* 0x0000001300047310 */ /* 0x000fe40000201800 */
[----:B0-----:R-:W-:-:S05]  /*3ec0*/  FMUL R0, |R0|, UR4 ;  /* 0x0000000400007c20 */ /* 0x001fca0008400200 */
[----:B------:R-:W-:Y:S01]  /*3ed0*/  FSETP.LT.AND P1, PT, R19, R0, PT ;  /* 0x000000001300720b */ /* 0x000fe20003f21000 */
[----:B------:R-:W0:Y:S02]  /*3ee0*/  F2F.F64.F32 R2, R0 ;  /* 0x0000000000027310 */ /* 0x000e240000201800 */
[----:B0-----:R-:W-:-:S08]  /*3ef0*/  DMUL R2, R2, 0.5 ;  /* 0x3fe0000002027828 */ /* 0x001fd00000000000 */
[----:B------:R-:W-:-:S14]  /*3f00*/  DSETP.GEU.AND P0, PT, R2, R4, PT ;  /* 0x000000040200722a */ /* 0x000fdc0003f0e000 */
[----:B------:R-:W-:Y:S05]  /*3f10*/  @!P0 BRA P1, `(.L_x_129) ;  /* 0x00000000001c8947 */ /* 0x000fea0000800000 */
[----:B------:R-:W-:Y:S01]  /*3f20*/  DSETP.GT.AND P0, PT, R2, R4, PT ;  /* 0x000000040200722a */ /* 0x000fe20003f04000 */
[----:B------:R-:W-:Y:S01]  /*3f30*/  IMAD.MOV.U32 R0, RZ, RZ, 0x20 ;  /* 0x00000020ff007424 */ /* 0x000fe200078e00ff */
[----:B------:R-:W-:Y:S02]  /*3f40*/  PRMT R6, RZ, 0x7610, R6 ;  /* 0x00007610ff067816 */ /* 0x000fe40000000006 */
[----:B------:R-:W-:Y:S02]  /*3f50*/  PRMT R9, RZ, 0x7610, R9 ;  /* 0x00007610ff097816 */ /* 0x000fe40000000009 */
[----:B------:R-:W-:-:S08]  /*3f60*/  MOV R2, 0x3f ;  /* 0x0000003f00027802 */ /* 0x000fd00000000f00 */
[----:B------:R-:W-:Y:S02]  /*3f70*/  @P0 PRMT R6, R0, 0x7610, R6 ;  /* 0x0000761000060816 */ /* 0x000fe40000000006 */
[----:B------:R-:W-:-:S07]  /*3f80*/  @P0 PRMT R9, R2, 0x7610, R9 ;  /* 0x0000761002090816 */ /* 0x000fce0000000009 */
.L_x_129:
[----:B------:R-:W-:Y:S05]  /*3f90*/  BSYNC.RECONVERGENT B0 ;  /* 0x0000000000007941 */ /* 0x000fea0003800200 */
.L_x_128:
[----:B------:R-:W-:Y:S01]  /*3fa0*/  IMAD.IADD R6, R7, 0x1, R6 ;  /* 0x0000000107067824 */ /* 0x000fe200078e0206 */
[----:B------:R-:W-:Y:S01]  /*3fb0*/  UMOV UR4, 0x3340 ;  /* 0x0000334000047882 */ /* 0x000fe20000000000 */
[----:B------:R-:W-:Y:S02]  /*3fc0*/  IMAD.IADD R8, R8, 0x1, R9 ;  /* 0x0000000108087824 */ /* 0x000fe400078e0209 */
[----:B------:R-:W-:Y:S01]  /*3fd0*/  IMAD.U32 R5, RZ, RZ, UR4 ;  /* 0x00000004ff057e24 */ /* 0x000fe2000f8e00ff */
[----:B------:R-:W-:Y:S02]  /*3fe0*/  LOP3.LUT R6, R6, 0xff, RZ, 0xc0, !PT ;  /* 0x000000ff06067812 */ /* 0x000fe400078ec0ff */
[----:B------:R-:W-:-:S04]  /*3ff0*/  LOP3.LUT R8, R8, 0xff, RZ, 0xc0, !PT ;  /* 0x000000ff08087812 */ /* 0x000fc800078ec0ff */
[----:B------:R-:W0:Y:S08]  /*4000*/  I2F.U16 R6, R6 ;  /* 0x0000000600067306 */ /* 0x000e300000101000 */
[----:B------:R-:W1:Y:S08]  /*4010*/  I2F.U16 R8, R8 ;  /* 0x0000000800087306 */ /* 0x000e700000101000 */
[----:B0-----:R-:W-:Y:S08]  /*4020*/  F2I.U32.TRUNC.NTZ R0, R6 ;  /* 0x0000000600007305 */ /* 0x001ff0000020f000 */
[----:B-1----:R-:W0:Y:S02]  /*4030*/  F2I.U32.TRUNC.NTZ R3, R8 ;  /* 0x0000000800037305 */ /* 0x002e24000020f000 */
[----:B0-----:R-:W-:-:S02]  /*4040*/  PRMT R3, R0, 0x3340, R3 ;  /* 0x0000334000037816 */ /* 0x001fc40000000003 */
[----:B------:R-:W-:-:S04]  /*4050*/  PRMT R0, R0, R5, 0xfffc ;  /* 0x0000fffc00007416 */ /* 0x000fc80000000005 */
[----:B------:R-:W-:-:S05]  /*4060*/  PRMT R3, R3, 0x5410, R0 ;  /* 0x0000541003037816 */ /* 0x000fca0000000000 */
[----:B------:R-:W-:Y:S01]  /*4070*/  STG.E desc[UR6][R14.64], R3 ;  /* 0x000000030e007986 */ /* 0x000fe2000c101906 */
[----:B------:R-:W-:Y:S05]  /*4080*/  EXIT ;  /* 0x000000000000794d */ /* 0x000fea0003800000 */
        .weak           $__internal_2_$__cuda_sm20_sqrt_rn_f32_slowpath
        .type           $__internal_2_$__cuda_sm20_sqrt_rn_f32_slowpath,@function
        .size           $__internal_2_$__cuda_sm20_sqrt_rn_f32_slowpath,($__internal_3_$__cuda_sm3x_div_rn_noftz_f32_slowpath - $__internal_2_$__cuda_sm20_sqrt_rn_f32_slowpath)
$__internal_2_$__cuda_sm20_sqrt_rn_f32_slowpath:
        /* <DEDUP_REMOVED lines=19> */
.L_x_130:
[----:B------:R-:W-:-:S04]  /*41c0*/  IMAD.MOV.U32 R17, RZ, RZ, 0x0 ;  /* 0x00000000ff117424 */ /* 0x000fc800078e00ff */
[----:B------:R-:W-:Y:S05]  /*41d0*/  RET.REL.NODEC R16 `(_Z13clover_kernelILi2ELi2EEvP6uchar4S1_fm4dim3) ;  /* 0xffffffbc10887950 */ /* 0x000fea0003c3ffff */
        .weak           $__internal_3_$__cuda_sm3x_div_rn_noftz_f32_slowpath
        .type           $__internal_3_$__cuda_sm3x_div_rn_noftz_f32_slowpath,@function
        .size           $__internal_3_$__cuda_sm3x_div_rn_noftz_f32_slowpath,(.L_x_146 - $__internal_3_$__cuda_sm3x_div_rn_noftz_f32_slowpath)
$__internal_3_$__cuda_sm3x_div_rn_noftz_f32_slowpath:
[--C-:B------:R-:W-:Y:S01]  /*41e0*/  SHF.R.U32.HI R16, RZ, 0x17, R13.reuse ;  /* 0x00000017ff107819 */ /* 0x100fe2000001160d */
[----:B------:R-:W-:Y:S01]  /*41f0*/  BSSY.RECONVERGENT B1, `(.L_x_131) ;  /* 0x0000063000017945 */ /* 0x000fe20003800200 */
[----:B------:R-:W-:Y:S01]  /*4200*/  SHF.R.U32.HI R21, RZ, 0x17, R0 ;  /* 0x00000017ff157819 */ /* 0x000fe20000011600 */
[----:B------:R-:W-:Y:S01]  /*4210*/  IMAD.MOV.U32 R27, RZ, RZ, R13 ;  /* 0x000000ffff1b7224 */ /* 0x000fe200078e000d */
[----:B------:R-:W-:Y:S02]  /*4220*/  LOP3.LUT R16, R16, 0xff, RZ, 0xc0, !PT ;  /* 0x000000ff10107812 */ /* 0x000fe400078ec0ff */
[----:B------:R-:W-:-:S03]  /*4230*/  LOP3.LUT R21, R21, 0xff, RZ, 0xc0, !PT ;  /* 0x000000ff15157812 */ /* 0x000fc600078ec0ff */
[----:B------:R-:W-:Y:S01]  /*4240*/  VIADD R19, R16, 0xffffffff ;  /* 0xffffffff10137836 */ /* 0x000fe20000000000 */
[----:B------:R-:W-:-:S04]  /*4250*/  IADD3 R22, PT, PT, R21, -0x1, RZ ;  /* 0xffffffff15167810 */ /* 0x000fc80007ffe0ff */
        /* <DEDUP_REMOVED lines=10> */
[C---:B------:R-:W-:Y:S02]  /*4300*/  FSETP.NEU.FTZ.AND P3, PT, |R0|.reuse, +INF , PT ;  /* 0x7f8000000000780b */ /* 0x040fe40003f7d200 */
        /* <DEDUP_REMOVED lines=14> */
[----:B------:R-:W-:Y:S02]  /*43f0*/  @!P3 FFMA R27, R13, 1.84467440737095516160e+19, RZ ;  /* 0x5f8000000d1bb823 */ /* 0x000fe400000000ff */
[----:B------:R-:W-:-:S07]  /*4400*/  @!P3 VIADD R17, R17, 0x40 ;  /* 0x000000401111b836 */ /* 0x000fce0000000000 */
.L_x_132:
[----:B------:R-:W-:Y:S01]  /*4410*/  LEA R26, R16, 0xc0800000, 0x17 ;  /* 0xc0800000101a7811 */ /* 0x000fe200078eb8ff */
[----:B------:R-:W-:Y:S01]  /*4420*/  VIADD R21, R21, 0xffffff81 ;  /* 0xffffff8115157836 */ /* 0x000fe20000000000 */
[----:B------:R-:W-:Y:S03]  /*4430*/  BSSY.RECONVERGENT B2, `(.L_x_137) ;  /* 0x0000035000027945 */ /* 0x000fe60003800200 */
[----:B------:R-:W-:Y:S02]  /*4440*/  IMAD.IADD R26, R27, 0x1, -R26 ;  /* 0x000000011b1a7824 */ /* 0x000fe400078e0a1a */
[----:B------:R-:W-:Y:S02]  /*4450*/  IMAD R0, R21, -0x800000, R0 ;  /* 0xff80000015007824 */ /* 0x000fe400078e0200 */
[----:B------:R-:W0:Y:S01]  /*4460*/  MUFU.RCP R22, R26 ;  /* 0x0000001a00167308 */ /* 0x000e220000001000 */
[----:B------:R-:W-:-:S04]  /*4470*/  FADD.FTZ R19, -R26, -RZ ;  /* 0x800000ff1a137221 */ /* 0x000fc80000010100 */
[----:B0-----:R-:W-:-:S04]  /*4480*/  FFMA R27, R22, R19, 1 ;  /* 0x3f800000161b7423 */ /* 0x001fc80000000013 */
[----:B------:R-:W-:-:S04]  /*4490*/  FFMA R27, R22, R27, R22 ;  /* 0x0000001b161b7223 */ /* 0x000fc80000000016 */
[----:B------:R-:W-:-:S04]  /*44a0*/  FFMA R22, R0, R27, RZ ;  /* 0x0000001b00167223 */ /* 0x000fc800000000ff */
[----:B------:R-:W-:-:S04]  /*44b0*/  FFMA R24, R19, R22, R0 ;  /* 0x0000001613187223 */ /* 0x000fc80000000000 */
[----:B------:R-:W-:Y:S01]  /*44c0*/  FFMA R24, R27, R24, R22 ;  /* 0x000000181b187223 */ /* 0x000fe20000000016 */
[----:B------:R-:W-:-:S03]  /*44d0*/  IADD3 R22, PT, PT, R21, 0x7f, -R16 ;  /* 0x0000007f15167810 */ /* 0x000fc60007ffe810 */
[----:B------:R-:W-:Y:S02]  /*44e0*/  FFMA R19, R19, R24, R0 ;  /* 0x0000001813137223 */ /* 0x000fe40000000000 */
[----:B------:R-:W-:Y:S02]  /*44f0*/  IMAD.IADD R17, R22, 0x1, R17 ;  /* 0x0000000116117824 */ /* 0x000fe400078e0211 */
[----:B------:R-:W-:-:S05]  /*4500*/  FFMA R0, R27, R19, R24 ;  /* 0x000000131b007223 */ /* 0x000fca0000000018 */
[----:B------:R-:W-:-:S04]  /*4510*/  SHF.R.U32.HI R16, RZ, 0x17, R0 ;  /* 0x00000017ff107819 */ /* 0x000fc80000011600 */
[----:B------:R-:W-:-:S04]  /*4520*/  LOP3.LUT R16, R16, 0xff, RZ, 0xc0, !PT ;  /* 0x000000ff10107812 */ /* 0x000fc800078ec0ff */
[----:B------:R-:W-:-:S05]  /*4530*/  IADD3 R16, PT, PT, R16, R17, RZ ;  /* 0x0000001110107210 */ /* 0x000fca0007ffe0ff */
        /* <DEDUP_REMOVED lines=32> */
.L_x_139:
[----:B------:R-:W-:-:S04]  /*4740*/  LOP3.LUT R0, R0, 0x80000000, RZ, 0xc0, !PT ;  /* 0x8000000000007812 */ /* 0x000fc800078ec0ff */
[----:B------:R-:W-:Y:S01]  /*4750*/  LOP3.LUT R0, R0, 0x7f800000, RZ, 0xfc, !PT ;  /* 0x7f80000000007812 */ /* 0x000fe200078efcff */
[----:B------:R-:W-:Y:S06]  /*4760*/  BRA `(.L_x_140) ;  /* 0x0000000000047947 */ /* 0x000fec0003800000 */
.L_x_138:
[----:B------:R-:W-:-:S07]  /*4770*/  IMAD R0, R17, 0x800000, R0 ;  /* 0x0080000011007824 */ /* 0x000fce00078e0200 */
.L_x_140:
[----:B------:R-:W-:Y:S05]  /*4780*/  BSYNC.RECONVERGENT B2 ;  /* 0x0000000000027941 */ /* 0x000fea0003800200 */
.L_x_137:
[----:B------:R-:W-:Y:S05]  /*4790*/  BRA `(.L_x_141) ;  /* 0x0000000000207947 */ /* 0x000fea0003800000 */
.L_x_136:
[----:B------:R-:W-:-:S04]  /*47a0*/  LOP3.LUT R0, R27, 0x80000000, R0, 0x48, !PT ;  /* 0x800000001b007812 */ /* 0x000fc800078e4800 */
[----:B------:R-:W-:Y:S01]  /*47b0*/  LOP3.LUT R0, R0, 0x7f800000, RZ, 0xfc, !PT ;  /* 0x7f80000000007812 */ /* 0x000fe200078efcff */
[----:B------:R-:W-:Y:S06]  /*47c0*/  BRA `(.L_x_141) ;  /* 0x0000000000147947 */ /* 0x000fec0003800000 */
.L_x_135:
[----:B------:R-:W-:Y:S01]  /*47d0*/  LOP3.LUT R0, R27, 0x80000000, R0, 0x48, !PT ;  /* 0x800000001b007812 */ /* 0x000fe200078e4800 */
[----:B------:R-:W-:Y:S06]  /*47e0*/  BRA `(.L_x_141) ;  /* 0x00000000000c7947 */ /* 0x000fec0003800000 */
.L_x_134:
[----:B------:R-:W0:Y:S01]  /*47f0*/  MUFU.RSQ R0, -QNAN ;  /* 0xffc0000000007908 */ /* 0x000e220000001400 */
[----:B------:R-:W-:Y:S05]  /*4800*/  BRA `(.L_x_141) ;  /* 0x0000000000047947 */ /* 0x000fea0003800000 */
.L_x_133:
[----:B------:R-:W-:-:S07]  /*4810*/  FADD.FTZ R0, R0, R13 ;  /* 0x0000000d00007221 */ /* 0x000fce0000010000 */
.L_x_141:
[----:B------:R-:W-:Y:S05]  /*4820*/  BSYNC.RECONVERGENT B1 ;  /* 0x0000000000017941 */ /* 0x000fea0003800200 */
.L_x_131:
[----:B------:R-:W-:Y:S02]  /*4830*/  IMAD.MOV.U32 R16, RZ, RZ, R2 ;  /* 0x000000ffff107224 */ /* 0x000fe400078e0002 */
[----:B------:R-:W-:-:S04]  /*4840*/  IMAD.MOV.U32 R17, RZ, RZ, 0x0 ;  /* 0x00000000ff117424 */ /* 0x000fc800078e00ff */
[----:B0-----:R-:W-:Y:S05]  /*4850*/  RET.REL.NODEC R16 `(_Z13clover_kernelILi2ELi2EEvP6uchar4S1_fm4dim3) ;  /* 0xffffffb410e87950 */ /* 0x001fea0003c3ffff */
.L_x_142:
        /* <DEDUP_REMOVED lines=10> */
.L_x_146:


//--------------------- .nv.global.init           --------------------------
	.section	.nv.global.init,"aw",@progbits
	.align	4
.nv.global.init:
	.type		__cudart_i2opi_f,@object
	.size		__cudart_i2opi_f,(.L_0 - __cudart_i2opi_f)
__cudart_i2opi_f:
        /*0000*/ 	.byte	0x41, 0x90, 0x43, 0x3c, 0x99, 0x95, 0x62, 0xdb, 0xc0, 0xdd, 0x34, 0xf5, 0xd1, 0x57, 0x27, 0xfc
        /*0010*/ 	.byte	0x29, 0x15, 0x44, 0x4e, 0x6e, 0x83, 0xf9, 0xa2
.L_0:


//--------------------- .nv.shared.reserved.0     --------------------------
	.section	.nv.shared.reserved.0,"aw",@nobits
	.weak		__nv_reservedSMEM_offset_0_alias
	.size		__nv_reservedSMEM_offset_0_alias, 0, 64
	.other		__nv_reservedSMEM_offset_0_alias,@"STO_CUDA_RESERVED_SHARED STV_DEFAULT"
__nv_reservedSMEM_offset_0_alias:
	.zero		0
	.zero		64


//--------------------- .nv.constant0._Z13clover_kernelILi4ELi4EEvP6uchar4S1_fm4dim3 --------------------------
	.section	.nv.constant0._Z13clover_kernelILi4ELi4EEvP6uchar4S1_fm4dim3,"a",@progbits
	.sectionflags	@""
	.align	4
.nv.constant0._Z13clover_kernelILi4ELi4EEvP6uchar4S1_fm4dim3:
	.zero		940


//--------------------- .nv.constant0._Z13clover_kernelILi2ELi2EEvP6uchar4S1_fm4dim3 --------------------------
	.section	.nv.constant0._Z13clover_kernelILi2ELi2EEvP6uchar4S1_fm4dim3,"a",@progbits
	.sectionflags	@""
	.align	4
.nv.constant0._Z13clover_kernelILi2ELi2EEvP6uchar4S1_fm4dim3:
	.zero		940


//--------------------- SYMBOLS --------------------------

	.type		.nv.reservedSmem.offset0,@object
	.size		.nv.reservedSmem.offset0,0x4
